//
// Generated by NVIDIA NVVM Compiler
//
// Compiler Build ID: CL-36424714
// Cuda compilation tools, release 13.0, V13.0.88
// Based on NVVM 20.0.0
//

.version 9.0
.target sm_100
.address_size 64

	// .globl	_Z30compute_residuals_and_jacobianPKdS0_S0_PdS1_i
.func  (.param .align 16 .b8 func_retval0[16]) __internal_trig_reduction_slowpathd
(
	.param .b64 __internal_trig_reduction_slowpathd_param_0
)
;
.global .align 8 .b8 __cudart_i2opi_d[144] = {8, 93, 141, 31, 177, 95, 251, 107, 234, 146, 82, 138, 247, 57, 7, 61, 123, 241, 229, 235, 199, 186, 39, 117, 45, 234, 95, 158, 102, 63, 70, 79, 183, 9, 203, 39, 207, 126, 54, 109, 31, 109, 10, 90, 139, 17, 47, 239, 15, 152, 5, 222, 255, 151, 248, 31, 59, 40, 249, 189, 139, 95, 132, 156, 244, 57, 83, 131, 57, 214, 145, 57, 65, 126, 95, 180, 38, 112, 156, 233, 132, 68, 187, 46, 245, 53, 130, 232, 62, 167, 41, 177, 28, 235, 29, 254, 28, 146, 209, 9, 234, 46, 73, 6, 224, 210, 77, 66, 58, 110, 36, 183, 97, 197, 187, 222, 171, 99, 81, 254, 65, 144, 67, 60, 153, 149, 98, 219, 192, 221, 52, 245, 209, 87, 39, 252, 41, 21, 68, 78, 110, 131, 249, 162};
.global .align 16 .b8 __cudart_sin_cos_coeffs[128] = {70, 210, 176, 44, 241, 229, 90, 190, 146, 227, 172, 105, 227, 29, 199, 62, 161, 98, 219, 25, 160, 1, 42, 191, 24, 8, 17, 17, 17, 17, 129, 63, 84, 85, 85, 85, 85, 85, 197, 191, 0, 0, 0, 0, 0, 0, 0, 0, 0, 0, 0, 0, 0, 0, 0, 0, 100, 129, 253, 32, 131, 255, 168, 189, 40, 133, 239, 193, 167, 238, 33, 62, 217, 230, 6, 142, 79, 126, 146, 190, 233, 188, 221, 25, 160, 1, 250, 62, 71, 93, 193, 22, 108, 193, 86, 191, 81, 85, 85, 85, 85, 85, 165, 63, 0, 0, 0, 0, 0, 0, 224, 191, 0, 0, 0, 0, 0, 0, 240, 63};

.visible .entry _Z30compute_residuals_and_jacobianPKdS0_S0_PdS1_i(
	.param .u64 .ptr .align 1 _Z30compute_residuals_and_jacobianPKdS0_S0_PdS1_i_param_0,
	.param .u64 .ptr .align 1 _Z30compute_residuals_and_jacobianPKdS0_S0_PdS1_i_param_1,
	.param .u64 .ptr .align 1 _Z30compute_residuals_and_jacobianPKdS0_S0_PdS1_i_param_2,
	.param .u64 .ptr .align 1 _Z30compute_residuals_and_jacobianPKdS0_S0_PdS1_i_param_3,
	.param .u64 .ptr .align 1 _Z30compute_residuals_and_jacobianPKdS0_S0_PdS1_i_param_4,
	.param .u32 _Z30compute_residuals_and_jacobianPKdS0_S0_PdS1_i_param_5
)
{
	.reg .pred 	%p<13>;
	.reg .b32 	%r<43>;
	.reg .b32 	%f<3>;
	.reg .b64 	%rd<26>;
	.reg .b64 	%fd<103>;

	ld.param.u64 	%rd2, [_Z30compute_residuals_and_jacobianPKdS0_S0_PdS1_i_param_0];
	ld.param.u64 	%rd3, [_Z30compute_residuals_and_jacobianPKdS0_S0_PdS1_i_param_1];
	ld.param.u64 	%rd4, [_Z30compute_residuals_and_jacobianPKdS0_S0_PdS1_i_param_2];
	ld.param.u64 	%rd5, [_Z30compute_residuals_and_jacobianPKdS0_S0_PdS1_i_param_3];
	ld.param.u64 	%rd6, [_Z30compute_residuals_and_jacobianPKdS0_S0_PdS1_i_param_4];
	ld.param.u32 	%r13, [_Z30compute_residuals_and_jacobianPKdS0_S0_PdS1_i_param_5];
	mov.u32 	%r14, %ctaid.x;
	mov.u32 	%r15, %ntid.x;
	mov.u32 	%r16, %tid.x;
	mad.lo.s32 	%r1, %r14, %r15, %r16;
	setp.ge.s32 	%p1, %r1, %r13;
	@%p1 bra 	$L__BB0_14;
	cvta.to.global.u64 	%rd7, %rd2;
	cvta.to.global.u64 	%rd8, %rd3;
	cvta.to.global.u64 	%rd1, %rd4;
	mul.wide.s32 	%rd9, %r1, 8;
	add.s64 	%rd10, %rd7, %rd9;
	ld.global.f64 	%fd1, [%rd10];
	add.s64 	%rd11, %rd8, %rd9;
	ld.global.f64 	%fd2, [%rd11];
	ld.global.f64 	%fd20, [%rd1];
	neg.f64 	%fd21, %fd20;
	mul.f64 	%fd3, %fd1, %fd21;
	fma.rn.f64 	%fd22, %fd3, 0d3FF71547652B82FE, 0d4338000000000000;
	{
	.reg .b32 %temp; 
	mov.b64 	{%r2, %temp}, %fd22;
	}
	mov.f64 	%fd23, 0dC338000000000000;
	add.rn.f64 	%fd24, %fd22, %fd23;
	fma.rn.f64 	%fd25, %fd24, 0dBFE62E42FEFA39EF, %fd3;
	fma.rn.f64 	%fd26, %fd24, 0dBC7ABC9E3B39803F, %fd25;
	fma.rn.f64 	%fd27, %fd26, 0d3E5ADE1569CE2BDF, 0d3E928AF3FCA213EA;
	fma.rn.f64 	%fd28, %fd27, %fd26, 0d3EC71DEE62401315;
	fma.rn.f64 	%fd29, %fd28, %fd26, 0d3EFA01997C89EB71;
	fma.rn.f64 	%fd30, %fd29, %fd26, 0d3F2A01A014761F65;
	fma.rn.f64 	%fd31, %fd30, %fd26, 0d3F56C16C1852B7AF;
	fma.rn.f64 	%fd32, %fd31, %fd26, 0d3F81111111122322;
	fma.rn.f64 	%fd33, %fd32, %fd26, 0d3FA55555555502A1;
	fma.rn.f64 	%fd34, %fd33, %fd26, 0d3FC5555555555511;
	fma.rn.f64 	%fd35, %fd34, %fd26, 0d3FE000000000000B;
	fma.rn.f64 	%fd36, %fd35, %fd26, 0d3FF0000000000000;
	fma.rn.f64 	%fd37, %fd36, %fd26, 0d3FF0000000000000;
	{
	.reg .b32 %temp; 
	mov.b64 	{%r3, %temp}, %fd37;
	}
	{
	.reg .b32 %temp; 
	mov.b64 	{%temp, %r4}, %fd37;
	}
	shl.b32 	%r17, %r2, 20;
	add.s32 	%r18, %r17, %r4;
	mov.b64 	%fd99, {%r3, %r18};
	{
	.reg .b32 %temp; 
	mov.b64 	{%temp, %r19}, %fd3;
	}
	mov.b32 	%f2, %r19;
	abs.f32 	%f1, %f2;
	setp.lt.f32 	%p2, %f1, 0f4086232B;
	@%p2 bra 	$L__BB0_4;
	setp.lt.f64 	%p3, %fd3, 0d0000000000000000;
	add.f64 	%fd38, %fd3, 0d7FF0000000000000;
	selp.f64 	%fd99, 0d0000000000000000, %fd38, %p3;
	setp.geu.f32 	%p4, %f1, 0f40874800;
	@%p4 bra 	$L__BB0_4;
	shr.u32 	%r20, %r2, 31;
	add.s32 	%r21, %r2, %r20;
	shr.s32 	%r22, %r21, 1;
	shl.b32 	%r23, %r22, 20;
	add.s32 	%r24, %r4, %r23;
	mov.b64 	%fd39, {%r3, %r24};
	sub.s32 	%r25, %r2, %r22;
	shl.b32 	%r26, %r25, 20;
	add.s32 	%r27, %r26, 1072693248;
	mov.b32 	%r28, 0;
	mov.b64 	%fd40, {%r28, %r27};
	mul.f64 	%fd99, %fd40, %fd39;
$L__BB0_4:
	ld.global.f64 	%fd41, [%rd1+8];
	mul.f64 	%fd8, %fd1, %fd41;
	abs.f64 	%fd9, %fd8;
	setp.neu.f64 	%p5, %fd9, 0d7FF0000000000000;
	@%p5 bra 	$L__BB0_6;
	mov.f64 	%fd47, 0d0000000000000000;
	mul.rn.f64 	%fd101, %fd8, %fd47;
	mov.b32 	%r41, 1;
	bra.uni 	$L__BB0_9;
$L__BB0_6:
	mul.f64 	%fd42, %fd8, 0d3FE45F306DC9C883;
	cvt.rni.s32.f64 	%r40, %fd42;
	cvt.rn.f64.s32 	%fd43, %r40;
	fma.rn.f64 	%fd44, %fd43, 0dBFF921FB54442D18, %fd8;
	fma.rn.f64 	%fd45, %fd43, 0dBC91A62633145C00, %fd44;
	fma.rn.f64 	%fd101, %fd43, 0dB97B839A252049C0, %fd45;
	setp.ltu.f64 	%p6, %fd9, 0d41E0000000000000;
	@%p6 bra 	$L__BB0_8;
	{ // callseq 0, 0
	.param .b64 param0;
	st.param.f64 	[param0], %fd8;
	.param .align 16 .b8 retval0[16];
	call.uni (retval0), 
	__internal_trig_reduction_slowpathd, 
	(
	param0
	);
	ld.param.f64 	%fd101, [retval0];
	ld.param.b32 	%r40, [retval0+8];
	} // callseq 0
$L__BB0_8:
	add.s32 	%r41, %r40, 1;
$L__BB0_9:
	setp.neu.f64 	%p7, %fd9, 0d7FF0000000000000;
	shl.b32 	%r31, %r41, 6;
	cvt.u64.u32 	%rd12, %r31;
	and.b64  	%rd13, %rd12, 64;
	mov.u64 	%rd14, __cudart_sin_cos_coeffs;
	add.s64 	%rd15, %rd14, %rd13;
	mul.rn.f64 	%fd48, %fd101, %fd101;
	and.b32  	%r32, %r41, 1;
	setp.eq.b32 	%p8, %r32, 1;
	selp.f64 	%fd49, 0dBDA8FF8320FD8164, 0d3DE5DB65F9785EBA, %p8;
	ld.global.nc.v2.f64 	{%fd50, %fd51}, [%rd15];
	fma.rn.f64 	%fd52, %fd49, %fd48, %fd50;
	fma.rn.f64 	%fd53, %fd52, %fd48, %fd51;
	ld.global.nc.v2.f64 	{%fd54, %fd55}, [%rd15+16];
	fma.rn.f64 	%fd56, %fd53, %fd48, %fd54;
	fma.rn.f64 	%fd57, %fd56, %fd48, %fd55;
	ld.global.nc.v2.f64 	{%fd58, %fd59}, [%rd15+32];
	fma.rn.f64 	%fd60, %fd57, %fd48, %fd58;
	fma.rn.f64 	%fd61, %fd60, %fd48, %fd59;
	fma.rn.f64 	%fd62, %fd61, %fd101, %fd101;
	fma.rn.f64 	%fd63, %fd61, %fd48, 0d3FF0000000000000;
	selp.f64 	%fd64, %fd63, %fd62, %p8;
	and.b32  	%r33, %r41, 2;
	setp.eq.s32 	%p9, %r33, 0;
	mov.f64 	%fd65, 0d0000000000000000;
	sub.f64 	%fd66, %fd65, %fd64;
	selp.f64 	%fd15, %fd64, %fd66, %p9;
	@%p7 bra 	$L__BB0_11;
	mov.f64 	%fd72, 0d0000000000000000;
	mul.rn.f64 	%fd102, %fd8, %fd72;
	mov.b32 	%r42, 0;
	bra.uni 	$L__BB0_13;
$L__BB0_11:
	mul.f64 	%fd67, %fd8, 0d3FE45F306DC9C883;
	cvt.rni.s32.f64 	%r42, %fd67;
	cvt.rn.f64.s32 	%fd68, %r42;
	fma.rn.f64 	%fd69, %fd68, 0dBFF921FB54442D18, %fd8;
	fma.rn.f64 	%fd70, %fd68, 0dBC91A62633145C00, %fd69;
	fma.rn.f64 	%fd102, %fd68, 0dB97B839A252049C0, %fd70;
	setp.ltu.f64 	%p10, %fd9, 0d41E0000000000000;
	@%p10 bra 	$L__BB0_13;
	{ // callseq 1, 0
	.param .b64 param0;
	st.param.f64 	[param0], %fd8;
	.param .align 16 .b8 retval0[16];
	call.uni (retval0), 
	__internal_trig_reduction_slowpathd, 
	(
	param0
	);
	ld.param.f64 	%fd102, [retval0];
	ld.param.b32 	%r42, [retval0+8];
	} // callseq 1
$L__BB0_13:
	shl.b32 	%r36, %r42, 6;
	cvt.u64.u32 	%rd16, %r36;
	and.b64  	%rd17, %rd16, 64;
	add.s64 	%rd19, %rd14, %rd17;
	mul.rn.f64 	%fd73, %fd102, %fd102;
	and.b32  	%r37, %r42, 1;
	setp.eq.b32 	%p11, %r37, 1;
	selp.f64 	%fd74, 0dBDA8FF8320FD8164, 0d3DE5DB65F9785EBA, %p11;
	ld.global.nc.v2.f64 	{%fd75, %fd76}, [%rd19];
	fma.rn.f64 	%fd77, %fd74, %fd73, %fd75;
	fma.rn.f64 	%fd78, %fd77, %fd73, %fd76;
	ld.global.nc.v2.f64 	{%fd79, %fd80}, [%rd19+16];
	fma.rn.f64 	%fd81, %fd78, %fd73, %fd79;
	fma.rn.f64 	%fd82, %fd81, %fd73, %fd80;
	ld.global.nc.v2.f64 	{%fd83, %fd84}, [%rd19+32];
	fma.rn.f64 	%fd85, %fd82, %fd73, %fd83;
	fma.rn.f64 	%fd86, %fd85, %fd73, %fd84;
	fma.rn.f64 	%fd87, %fd86, %fd102, %fd102;
	fma.rn.f64 	%fd88, %fd86, %fd73, 0d3FF0000000000000;
	selp.f64 	%fd89, %fd88, %fd87, %p11;
	and.b32  	%r38, %r42, 2;
	setp.eq.s32 	%p12, %r38, 0;
	mov.f64 	%fd90, 0d0000000000000000;
	sub.f64 	%fd91, %fd90, %fd89;
	selp.f64 	%fd92, %fd89, %fd91, %p12;
	mul.f64 	%fd93, %fd99, %fd15;
	sub.f64 	%fd94, %fd2, %fd93;
	cvta.to.global.u64 	%rd20, %rd5;
	mul.wide.s32 	%rd21, %r1, 8;
	add.s64 	%rd22, %rd20, %rd21;
	st.global.f64 	[%rd22], %fd94;
	mul.f64 	%fd95, %fd1, %fd93;
	shl.b32 	%r39, %r1, 1;
	cvta.to.global.u64 	%rd23, %rd6;
	mul.wide.s32 	%rd24, %r39, 8;
	add.s64 	%rd25, %rd23, %rd24;
	st.global.f64 	[%rd25], %fd95;
	neg.f64 	%fd96, %fd1;
	mul.f64 	%fd97, %fd99, %fd96;
	mul.f64 	%fd98, %fd97, %fd92;
	st.global.f64 	[%rd25+8], %fd98;
$L__BB0_14:
	ret;

}
	// .globl	_Z19matrix_multiply_AtAPKdPdii
.visible .entry _Z19matrix_multiply_AtAPKdPdii(
	.param .u64 .ptr .align 1 _Z19matrix_multiply_AtAPKdPdii_param_0,
	.param .u64 .ptr .align 1 _Z19matrix_multiply_AtAPKdPdii_param_1,
	.param .u32 _Z19matrix_multiply_AtAPKdPdii_param_2,
	.param .u32 _Z19matrix_multiply_AtAPKdPdii_param_3
)
{
	.reg .pred 	%p<11>;
	.reg .b32 	%r<48>;
	.reg .b64 	%rd<48>;
	.reg .b64 	%fd<68>;

	ld.param.u64 	%rd3, [_Z19matrix_multiply_AtAPKdPdii_param_0];
	ld.param.u64 	%rd2, [_Z19matrix_multiply_AtAPKdPdii_param_1];
	ld.param.u32 	%r19, [_Z19matrix_multiply_AtAPKdPdii_param_2];
	ld.param.u32 	%r21, [_Z19matrix_multiply_AtAPKdPdii_param_3];
	cvta.to.global.u64 	%rd1, %rd3;
	mov.u32 	%r22, %ctaid.x;
	mov.u32 	%r23, %ntid.x;
	mov.u32 	%r24, %tid.x;
	mad.lo.s32 	%r1, %r22, %r23, %r24;
	mov.u32 	%r25, %ctaid.y;
	mov.u32 	%r26, %ntid.y;
	mov.u32 	%r27, %tid.y;
	mad.lo.s32 	%r28, %r25, %r26, %r27;
	max.s32 	%r29, %r1, %r28;
	setp.ge.s32 	%p1, %r29, %r21;
	@%p1 bra 	$L__BB1_14;
	setp.lt.s32 	%p2, %r19, 1;
	mov.f64 	%fd67, 0d0000000000000000;
	@%p2 bra 	$L__BB1_13;
	and.b32  	%r3, %r19, 7;
	setp.lt.u32 	%p3, %r19, 8;
	mov.f64 	%fd67, 0d0000000000000000;
	mov.b32 	%r46, 0;
	@%p3 bra 	$L__BB1_5;
	and.b32  	%r46, %r19, 2147483640;
	neg.s32 	%r44, %r46;
	shl.b32 	%r6, %r21, 3;
	mov.f64 	%fd67, 0d0000000000000000;
	mul.wide.s32 	%rd8, %r21, 8;
	mov.u32 	%r42, %r1;
	mov.u32 	%r43, %r28;
$L__BB1_4:
	.pragma "nounroll";
	mul.wide.s32 	%rd4, %r42, 8;
	add.s64 	%rd5, %rd1, %rd4;
	ld.global.f64 	%fd17, [%rd5];
	mul.wide.s32 	%rd6, %r43, 8;
	add.s64 	%rd7, %rd1, %rd6;
	ld.global.f64 	%fd18, [%rd7];
	fma.rn.f64 	%fd19, %fd17, %fd18, %fd67;
	add.s64 	%rd9, %rd5, %rd8;
	ld.global.f64 	%fd20, [%rd9];
	add.s64 	%rd10, %rd7, %rd8;
	ld.global.f64 	%fd21, [%rd10];
	fma.rn.f64 	%fd22, %fd20, %fd21, %fd19;
	add.s64 	%rd11, %rd9, %rd8;
	ld.global.f64 	%fd23, [%rd11];
	add.s64 	%rd12, %rd10, %rd8;
	ld.global.f64 	%fd24, [%rd12];
	fma.rn.f64 	%fd25, %fd23, %fd24, %fd22;
	add.s64 	%rd13, %rd11, %rd8;
	ld.global.f64 	%fd26, [%rd13];
	add.s64 	%rd14, %rd12, %rd8;
	ld.global.f64 	%fd27, [%rd14];
	fma.rn.f64 	%fd28, %fd26, %fd27, %fd25;
	add.s64 	%rd15, %rd13, %rd8;
	ld.global.f64 	%fd29, [%rd15];
	add.s64 	%rd16, %rd14, %rd8;
	ld.global.f64 	%fd30, [%rd16];
	fma.rn.f64 	%fd31, %fd29, %fd30, %fd28;
	add.s64 	%rd17, %rd15, %rd8;
	ld.global.f64 	%fd32, [%rd17];
	add.s64 	%rd18, %rd16, %rd8;
	ld.global.f64 	%fd33, [%rd18];
	fma.rn.f64 	%fd34, %fd32, %fd33, %fd31;
	add.s64 	%rd19, %rd17, %rd8;
	ld.global.f64 	%fd35, [%rd19];
	add.s64 	%rd20, %rd18, %rd8;
	ld.global.f64 	%fd36, [%rd20];
	fma.rn.f64 	%fd37, %fd35, %fd36, %fd34;
	add.s64 	%rd21, %rd19, %rd8;
	ld.global.f64 	%fd38, [%rd21];
	add.s64 	%rd22, %rd20, %rd8;
	ld.global.f64 	%fd39, [%rd22];
	fma.rn.f64 	%fd67, %fd38, %fd39, %fd37;
	add.s32 	%r44, %r44, 8;
	add.s32 	%r43, %r43, %r6;
	add.s32 	%r42, %r42, %r6;
	setp.ne.s32 	%p4, %r44, 0;
	@%p4 bra 	$L__BB1_4;
$L__BB1_5:
	setp.eq.s32 	%p5, %r3, 0;
	@%p5 bra 	$L__BB1_13;
	and.b32  	%r14, %r19, 3;
	setp.lt.u32 	%p6, %r3, 4;
	@%p6 bra 	$L__BB1_8;
	mul.lo.s32 	%r31, %r46, %r21;
	add.s32 	%r32, %r31, %r1;
	mul.wide.s32 	%rd23, %r32, 8;
	add.s64 	%rd24, %rd1, %rd23;
	ld.global.f64 	%fd41, [%rd24];
	add.s32 	%r33, %r31, %r28;
	mul.wide.s32 	%rd25, %r33, 8;
	add.s64 	%rd26, %rd1, %rd25;
	ld.global.f64 	%fd42, [%rd26];
	fma.rn.f64 	%fd43, %fd41, %fd42, %fd67;
	mul.wide.s32 	%rd27, %r21, 8;
	add.s64 	%rd28, %rd24, %rd27;
	ld.global.f64 	%fd44, [%rd28];
	add.s64 	%rd29, %rd26, %rd27;
	ld.global.f64 	%fd45, [%rd29];
	fma.rn.f64 	%fd46, %fd44, %fd45, %fd43;
	add.s64 	%rd30, %rd28, %rd27;
	ld.global.f64 	%fd47, [%rd30];
	add.s64 	%rd31, %rd29, %rd27;
	ld.global.f64 	%fd48, [%rd31];
	fma.rn.f64 	%fd49, %fd47, %fd48, %fd46;
	add.s64 	%rd32, %rd30, %rd27;
	ld.global.f64 	%fd50, [%rd32];
	add.s64 	%rd33, %rd31, %rd27;
	ld.global.f64 	%fd51, [%rd33];
	fma.rn.f64 	%fd67, %fd50, %fd51, %fd49;
	add.s32 	%r46, %r46, 4;
$L__BB1_8:
	setp.eq.s32 	%p7, %r14, 0;
	@%p7 bra 	$L__BB1_13;
	setp.eq.s32 	%p8, %r14, 1;
	@%p8 bra 	$L__BB1_11;
	mul.lo.s32 	%r34, %r46, %r21;
	add.s32 	%r35, %r34, %r1;
	mul.wide.s32 	%rd34, %r35, 8;
	add.s64 	%rd35, %rd1, %rd34;
	ld.global.f64 	%fd53, [%rd35];
	add.s32 	%r36, %r34, %r28;
	mul.wide.s32 	%rd36, %r36, 8;
	add.s64 	%rd37, %rd1, %rd36;
	ld.global.f64 	%fd54, [%rd37];
	fma.rn.f64 	%fd55, %fd53, %fd54, %fd67;
	mul.wide.s32 	%rd38, %r21, 8;
	add.s64 	%rd39, %rd35, %rd38;
	ld.global.f64 	%fd56, [%rd39];
	add.s64 	%rd40, %rd37, %rd38;
	ld.global.f64 	%fd57, [%rd40];
	fma.rn.f64 	%fd67, %fd56, %fd57, %fd55;
	add.s32 	%r46, %r46, 2;
$L__BB1_11:
	and.b32  	%r37, %r19, 1;
	setp.eq.b32 	%p9, %r37, 1;
	not.pred 	%p10, %p9;
	@%p10 bra 	$L__BB1_13;
	mul.lo.s32 	%r38, %r46, %r21;
	add.s32 	%r39, %r38, %r1;
	mul.wide.s32 	%rd41, %r39, 8;
	add.s64 	%rd42, %rd1, %rd41;
	ld.global.f64 	%fd58, [%rd42];
	add.s32 	%r40, %r38, %r28;
	mul.wide.s32 	%rd43, %r40, 8;
	add.s64 	%rd44, %rd1, %rd43;
	ld.global.f64 	%fd59, [%rd44];
	fma.rn.f64 	%fd67, %fd58, %fd59, %fd67;
$L__BB1_13:
	mad.lo.s32 	%r41, %r21, %r1, %r28;
	cvta.to.global.u64 	%rd45, %rd2;
	mul.wide.s32 	%rd46, %r41, 8;
	add.s64 	%rd47, %rd45, %rd46;
	st.global.f64 	[%rd47], %fd67;
$L__BB1_14:
	ret;

}
	// .globl	_Z25matrix_vector_multiply_AtPKdS0_Pdii
.visible .entry _Z25matrix_vector_multiply_AtPKdS0_Pdii(
	.param .u64 .ptr .align 1 _Z25matrix_vector_multiply_AtPKdS0_Pdii_param_0,
	.param .u64 .ptr .align 1 _Z25matrix_vector_multiply_AtPKdS0_Pdii_param_1,
	.param .u64 .ptr .align 1 _Z25matrix_vector_multiply_AtPKdS0_Pdii_param_2,
	.param .u32 _Z25matrix_vector_multiply_AtPKdS0_Pdii_param_3,
	.param .u32 _Z25matrix_vector_multiply_AtPKdS0_Pdii_param_4
)
{
	.reg .pred 	%p<11>;
	.reg .b32 	%r<38>;
	.reg .b64 	%rd<58>;
	.reg .b64 	%fd<112>;

	ld.param.u64 	%rd10, [_Z25matrix_vector_multiply_AtPKdS0_Pdii_param_0];
	ld.param.u64 	%rd11, [_Z25matrix_vector_multiply_AtPKdS0_Pdii_param_1];
	ld.param.u64 	%rd9, [_Z25matrix_vector_multiply_AtPKdS0_Pdii_param_2];
	ld.param.u32 	%r23, [_Z25matrix_vector_multiply_AtPKdS0_Pdii_param_3];
	ld.param.u32 	%r24, [_Z25matrix_vector_multiply_AtPKdS0_Pdii_param_4];
	cvta.to.global.u64 	%rd1, %rd11;
	cvta.to.global.u64 	%rd2, %rd10;
	mov.u32 	%r25, %ctaid.x;
	mov.u32 	%r26, %ntid.x;
	mov.u32 	%r27, %tid.x;
	mad.lo.s32 	%r1, %r25, %r26, %r27;
	setp.ge.s32 	%p1, %r1, %r24;
	@%p1 bra 	$L__BB2_15;
	setp.lt.s32 	%p2, %r23, 1;
	mov.f64 	%fd111, 0d0000000000000000;
	@%p2 bra 	$L__BB2_14;
	and.b32  	%r2, %r23, 15;
	setp.lt.u32 	%p3, %r23, 16;
	mov.f64 	%fd111, 0d0000000000000000;
	mov.b32 	%r34, 0;
	@%p3 bra 	$L__BB2_5;
	and.b32  	%r34, %r23, 2147483632;
	neg.s32 	%r32, %r34;
	shl.b32 	%r5, %r24, 4;
	add.s64 	%rd56, %rd1, 64;
	mov.f64 	%fd111, 0d0000000000000000;
	mul.wide.s32 	%rd14, %r24, 8;
	mov.u32 	%r31, %r1;
$L__BB2_4:
	.pragma "nounroll";
	mul.wide.s32 	%rd12, %r31, 8;
	add.s64 	%rd13, %rd2, %rd12;
	ld.global.f64 	%fd18, [%rd13];
	ld.global.f64 	%fd19, [%rd56+-64];
	fma.rn.f64 	%fd20, %fd18, %fd19, %fd111;
	add.s64 	%rd15, %rd13, %rd14;
	ld.global.f64 	%fd21, [%rd15];
	ld.global.f64 	%fd22, [%rd56+-56];
	fma.rn.f64 	%fd23, %fd21, %fd22, %fd20;
	add.s64 	%rd16, %rd15, %rd14;
	ld.global.f64 	%fd24, [%rd16];
	ld.global.f64 	%fd25, [%rd56+-48];
	fma.rn.f64 	%fd26, %fd24, %fd25, %fd23;
	add.s64 	%rd17, %rd16, %rd14;
	ld.global.f64 	%fd27, [%rd17];
	ld.global.f64 	%fd28, [%rd56+-40];
	fma.rn.f64 	%fd29, %fd27, %fd28, %fd26;
	add.s64 	%rd18, %rd17, %rd14;
	ld.global.f64 	%fd30, [%rd18];
	ld.global.f64 	%fd31, [%rd56+-32];
	fma.rn.f64 	%fd32, %fd30, %fd31, %fd29;
	add.s64 	%rd19, %rd18, %rd14;
	ld.global.f64 	%fd33, [%rd19];
	ld.global.f64 	%fd34, [%rd56+-24];
	fma.rn.f64 	%fd35, %fd33, %fd34, %fd32;
	add.s64 	%rd20, %rd19, %rd14;
	ld.global.f64 	%fd36, [%rd20];
	ld.global.f64 	%fd37, [%rd56+-16];
	fma.rn.f64 	%fd38, %fd36, %fd37, %fd35;
	add.s64 	%rd21, %rd20, %rd14;
	ld.global.f64 	%fd39, [%rd21];
	ld.global.f64 	%fd40, [%rd56+-8];
	fma.rn.f64 	%fd41, %fd39, %fd40, %fd38;
	add.s64 	%rd22, %rd21, %rd14;
	ld.global.f64 	%fd42, [%rd22];
	ld.global.f64 	%fd43, [%rd56];
	fma.rn.f64 	%fd44, %fd42, %fd43, %fd41;
	add.s64 	%rd23, %rd22, %rd14;
	ld.global.f64 	%fd45, [%rd23];
	ld.global.f64 	%fd46, [%rd56+8];
	fma.rn.f64 	%fd47, %fd45, %fd46, %fd44;
	add.s64 	%rd24, %rd23, %rd14;
	ld.global.f64 	%fd48, [%rd24];
	ld.global.f64 	%fd49, [%rd56+16];
	fma.rn.f64 	%fd50, %fd48, %fd49, %fd47;
	add.s64 	%rd25, %rd24, %rd14;
	ld.global.f64 	%fd51, [%rd25];
	ld.global.f64 	%fd52, [%rd56+24];
	fma.rn.f64 	%fd53, %fd51, %fd52, %fd50;
	add.s64 	%rd26, %rd25, %rd14;
	ld.global.f64 	%fd54, [%rd26];
	ld.global.f64 	%fd55, [%rd56+32];
	fma.rn.f64 	%fd56, %fd54, %fd55, %fd53;
	add.s64 	%rd27, %rd26, %rd14;
	ld.global.f64 	%fd57, [%rd27];
	ld.global.f64 	%fd58, [%rd56+40];
	fma.rn.f64 	%fd59, %fd57, %fd58, %fd56;
	add.s64 	%rd28, %rd27, %rd14;
	ld.global.f64 	%fd60, [%rd28];
	ld.global.f64 	%fd61, [%rd56+48];
	fma.rn.f64 	%fd62, %fd60, %fd61, %fd59;
	add.s64 	%rd29, %rd28, %rd14;
	ld.global.f64 	%fd63, [%rd29];
	ld.global.f64 	%fd64, [%rd56+56];
	fma.rn.f64 	%fd111, %fd63, %fd64, %fd62;
	add.s32 	%r32, %r32, 16;
	add.s32 	%r31, %r31, %r5;
	add.s64 	%rd56, %rd56, 128;
	setp.ne.s32 	%p4, %r32, 0;
	@%p4 bra 	$L__BB2_4;
$L__BB2_5:
	setp.eq.s32 	%p5, %r2, 0;
	@%p5 bra 	$L__BB2_14;
	and.b32  	%r11, %r23, 7;
	setp.lt.u32 	%p6, %r2, 8;
	@%p6 bra 	$L__BB2_8;
	mad.lo.s32 	%r29, %r34, %r24, %r1;
	mul.wide.s32 	%rd30, %r29, 8;
	add.s64 	%rd31, %rd2, %rd30;
	ld.global.f64 	%fd66, [%rd31];
	mul.wide.u32 	%rd32, %r34, 8;
	add.s64 	%rd33, %rd1, %rd32;
	ld.global.f64 	%fd67, [%rd33];
	fma.rn.f64 	%fd68, %fd66, %fd67, %fd111;
	mul.wide.s32 	%rd34, %r24, 8;
	add.s64 	%rd35, %rd31, %rd34;
	ld.global.f64 	%fd69, [%rd35];
	ld.global.f64 	%fd70, [%rd33+8];
	fma.rn.f64 	%fd71, %fd69, %fd70, %fd68;
	add.s64 	%rd36, %rd35, %rd34;
	ld.global.f64 	%fd72, [%rd36];
	ld.global.f64 	%fd73, [%rd33+16];
	fma.rn.f64 	%fd74, %fd72, %fd73, %fd71;
	add.s64 	%rd37, %rd36, %rd34;
	ld.global.f64 	%fd75, [%rd37];
	ld.global.f64 	%fd76, [%rd33+24];
	fma.rn.f64 	%fd77, %fd75, %fd76, %fd74;
	add.s64 	%rd38, %rd37, %rd34;
	ld.global.f64 	%fd78, [%rd38];
	ld.global.f64 	%fd79, [%rd33+32];
	fma.rn.f64 	%fd80, %fd78, %fd79, %fd77;
	add.s64 	%rd39, %rd38, %rd34;
	ld.global.f64 	%fd81, [%rd39];
	ld.global.f64 	%fd82, [%rd33+40];
	fma.rn.f64 	%fd83, %fd81, %fd82, %fd80;
	add.s64 	%rd40, %rd39, %rd34;
	ld.global.f64 	%fd84, [%rd40];
	ld.global.f64 	%fd85, [%rd33+48];
	fma.rn.f64 	%fd86, %fd84, %fd85, %fd83;
	add.s64 	%rd41, %rd40, %rd34;
	ld.global.f64 	%fd87, [%rd41];
	ld.global.f64 	%fd88, [%rd33+56];
	fma.rn.f64 	%fd111, %fd87, %fd88, %fd86;
	add.s32 	%r34, %r34, 8;
$L__BB2_8:
	setp.eq.s32 	%p7, %r11, 0;
	@%p7 bra 	$L__BB2_14;
	and.b32  	%r14, %r23, 3;
	setp.lt.u32 	%p8, %r11, 4;
	@%p8 bra 	$L__BB2_11;
	mad.lo.s32 	%r30, %r34, %r24, %r1;
	mul.wide.s32 	%rd42, %r30, 8;
	add.s64 	%rd43, %rd2, %rd42;
	ld.global.f64 	%fd90, [%rd43];
	mul.wide.u32 	%rd44, %r34, 8;
	add.s64 	%rd45, %rd1, %rd44;
	ld.global.f64 	%fd91, [%rd45];
	fma.rn.f64 	%fd92, %fd90, %fd91, %fd111;
	mul.wide.s32 	%rd46, %r24, 8;
	add.s64 	%rd47, %rd43, %rd46;
	ld.global.f64 	%fd93, [%rd47];
	ld.global.f64 	%fd94, [%rd45+8];
	fma.rn.f64 	%fd95, %fd93, %fd94, %fd92;
	add.s64 	%rd48, %rd47, %rd46;
	ld.global.f64 	%fd96, [%rd48];
	ld.global.f64 	%fd97, [%rd45+16];
	fma.rn.f64 	%fd98, %fd96, %fd97, %fd95;
	add.s64 	%rd49, %rd48, %rd46;
	ld.global.f64 	%fd99, [%rd49];
	ld.global.f64 	%fd100, [%rd45+24];
	fma.rn.f64 	%fd111, %fd99, %fd100, %fd98;
	add.s32 	%r34, %r34, 4;
$L__BB2_11:
	setp.eq.s32 	%p9, %r14, 0;
	@%p9 bra 	$L__BB2_14;
	mul.wide.u32 	%rd50, %r34, 8;
	add.s64 	%rd57, %rd1, %rd50;
	mad.lo.s32 	%r37, %r34, %r24, %r1;
	neg.s32 	%r36, %r14;
$L__BB2_13:
	.pragma "nounroll";
	mul.wide.s32 	%rd51, %r37, 8;
	add.s64 	%rd52, %rd2, %rd51;
	ld.global.f64 	%fd101, [%rd52];
	ld.global.f64 	%fd102, [%rd57];
	fma.rn.f64 	%fd111, %fd101, %fd102, %fd111;
	add.s64 	%rd57, %rd57, 8;
	add.s32 	%r37, %r37, %r24;
	add.s32 	%r36, %r36, 1;
	setp.ne.s32 	%p10, %r36, 0;
	@%p10 bra 	$L__BB2_13;
$L__BB2_14:
	cvta.to.global.u64 	%rd53, %rd9;
	mul.wide.s32 	%rd54, %r1, 8;
	add.s64 	%rd55, %rd53, %rd54;
	st.global.f64 	[%rd55], %fd111;
$L__BB2_15:
	ret;

}
	// .globl	_Z19add_scaled_identityPddi
.visible .entry _Z19add_scaled_identityPddi(
	.param .u64 .ptr .align 1 _Z19add_scaled_identityPddi_param_0,
	.param .f64 _Z19add_scaled_identityPddi_param_1,
	.param .u32 _Z19add_scaled_identityPddi_param_2
)
{
	.reg .pred 	%p<2>;
	.reg .b32 	%r<7>;
	.reg .b64 	%rd<5>;
	.reg .b64 	%fd<4>;

	ld.param.u64 	%rd1, [_Z19add_scaled_identityPddi_param_0];
	ld.param.f64 	%fd1, [_Z19add_scaled_identityPddi_param_1];
	ld.param.u32 	%r2, [_Z19add_scaled_identityPddi_param_2];
	mov.u32 	%r3, %ctaid.x;
	mov.u32 	%r4, %ntid.x;
	mov.u32 	%r5, %tid.x;
	mad.lo.s32 	%r1, %r3, %r4, %r5;
	setp.ge.s32 	%p1, %r1, %r2;
	@%p1 bra 	$L__BB3_2;
	cvta.to.global.u64 	%rd2, %rd1;
	mad.lo.s32 	%r6, %r2, %r1, %r1;
	mul.wide.s32 	%rd3, %r6, 8;
	add.s64 	%rd4, %rd2, %rd3;
	ld.global.f64 	%fd2, [%rd4];
	add.f64 	%fd3, %fd1, %fd2;
	st.global.f64 	[%rd4], %fd3;
$L__BB3_2:
	ret;

}
.func  (.param .align 16 .b8 func_retval0[16]) __internal_trig_reduction_slowpathd(
	.param .b64 __internal_trig_reduction_slowpathd_param_0
)
{
	.local .align 8 .b8 	__local_depot4[40];
	.reg .b64 	%SP;
	.reg .b64 	%SPL;
	.reg .pred 	%p<10>;
	.reg .b32 	%r<47>;
	.reg .b64 	%rd<74>;
	.reg .b64 	%fd<5>;

	mov.u64 	%SPL, __local_depot4;
	ld.param.f64 	%fd4, [__internal_trig_reduction_slowpathd_param_0];
	add.u64 	%rd1, %SPL, 0;
	{
	.reg .b32 %temp; 
	mov.b64 	{%temp, %r1}, %fd4;
	}
	shr.u32 	%r2, %r1, 20;
	and.b32  	%r3, %r2, 2047;
	setp.eq.s32 	%p1, %r3, 2047;
	mov.b32 	%r46, 0;
	@%p1 bra 	$L__BB4_9;
	add.s32 	%r20, %r3, -1024;
	mov.b64 	%rd20, %fd4;
	shl.b64 	%rd2, %rd20, 11;
	shr.u32 	%r4, %r20, 6;
	sub.s32 	%r45, 15, %r4;
	sub.s32 	%r21, 19, %r4;
	setp.lt.u32 	%p2, %r20, 128;
	selp.b32 	%r6, 18, %r21, %p2;
	setp.ge.s32 	%p3, %r45, %r6;
	mov.b64 	%rd70, 0;
	@%p3 bra 	$L__BB4_4;
	add.s32 	%r23, %r6, %r4;
	neg.s32 	%r43, %r23;
	or.b64  	%rd3, %rd2, -9223372036854775808;
	mov.b64 	%rd70, 0;
	mov.b32 	%r42, 0;
	mov.u64 	%rd25, __cudart_i2opi_d;
	mov.u32 	%r44, %r45;
$L__BB4_3:
	.pragma "nounroll";
	mul.wide.s32 	%rd22, %r42, 8;
	add.s64 	%rd23, %rd1, %rd22;
	mul.wide.s32 	%rd24, %r44, 8;
	add.s64 	%rd26, %rd25, %rd24;
	ld.global.nc.u64 	%rd27, [%rd26];
	{
	.reg .u32 %r0, %r1, %r2, %r3, %alo, %ahi, %blo, %bhi, %clo, %chi;
	mov.b64 	{%alo,%ahi}, %rd27;
	mov.b64 	{%blo,%bhi}, %rd3;
	mov.b64 	{%clo,%chi}, %rd70;
	mad.lo.cc.u32 	%r0, %alo, %blo, %clo;
	madc.hi.cc.u32 	%r1, %alo, %blo, %chi;
	madc.hi.u32 	%r2, %alo, %bhi, 0;
	mad.lo.cc.u32 	%r1, %alo, %bhi, %r1;
	madc.hi.cc.u32 	%r2, %ahi, %blo, %r2;
	madc.hi.u32 	%r3, %ahi, %bhi, 0;
	mad.lo.cc.u32 	%r1, %ahi, %blo, %r1;
	madc.lo.cc.u32 	%r2, %ahi, %bhi, %r2;
	addc.u32 	%r3, %r3, 0;
	mov.b64 	%rd28, {%r0,%r1};
	mov.b64 	%rd70, {%r2,%r3};
	}
	st.local.u64 	[%rd23], %rd28;
	add.s32 	%r44, %r44, 1;
	add.s32 	%r43, %r43, 1;
	add.s32 	%r42, %r42, 1;
	setp.ne.s32 	%p4, %r43, -15;
	mov.u32 	%r45, %r6;
	@%p4 bra 	$L__BB4_3;
$L__BB4_4:
	cvt.s64.s32 	%rd29, %r45;
	cvt.u64.u32 	%rd30, %r4;
	add.s64 	%rd31, %rd30, %rd29;
	shl.b64 	%rd32, %rd31, 3;
	add.s64 	%rd33, %rd1, %rd32;
	st.local.u64 	[%rd33+-120], %rd70;
	and.b32  	%r15, %r2, 63;
	ld.local.u64 	%rd72, [%rd1+16];
	ld.local.u64 	%rd71, [%rd1+24];
	setp.eq.s32 	%p5, %r15, 0;
	@%p5 bra 	$L__BB4_6;
	shl.b64 	%rd34, %rd71, %r15;
	shr.u64 	%rd35, %rd72, 1;
	xor.b32  	%r24, %r15, 63;
	shr.u64 	%rd36, %rd35, %r24;
	or.b64  	%rd71, %rd34, %rd36;
	ld.local.u64 	%rd37, [%rd1+8];
	shl.b64 	%rd38, %rd72, %r15;
	shr.u64 	%rd39, %rd37, 1;
	shr.u64 	%rd40, %rd39, %r24;
	or.b64  	%rd72, %rd38, %rd40;
$L__BB4_6:
	and.b32  	%r25, %r1, -2147483648;
	shr.u64 	%rd41, %rd71, 62;
	cvt.u32.u64 	%r26, %rd41;
	mov.b64 	{%r27, %r28}, %rd71;
	mov.b64 	{%r29, %r30}, %rd72;
	shf.l.wrap.b32 	%r31, %r30, %r27, 2;
	shf.l.wrap.b32 	%r32, %r27, %r28, 2;
	mov.b64 	%rd42, {%r31, %r32};
	shl.b64 	%rd43, %rd72, 2;
	shr.u64 	%rd44, %rd42, 63;
	cvt.u32.u64 	%r33, %rd44;
	add.s32 	%r34, %r33, %r26;
	setp.eq.s32 	%p6, %r25, 0;
	neg.s32 	%r35, %r34;
	selp.b32 	%r46, %r34, %r35, %p6;
	setp.gt.s64 	%p7, %rd42, -1;
	mov.b64 	%rd45, 0;
	{
	.reg .u32 %r0, %r1, %r2, %r3, %a0, %a1, %a2, %a3, %b0, %b1, %b2, %b3;
	mov.b64 	{%a0,%a1}, %rd45;
	mov.b64 	{%a2,%a3}, %rd45;
	mov.b64 	{%b0,%b1}, %rd43;
	mov.b64 	{%b2,%b3}, %rd42;
	sub.cc.u32 	%r0, %a0, %b0;
	subc.cc.u32 	%r1, %a1, %b1;
	subc.cc.u32 	%r2, %a2, %b2;
	subc.u32 	%r3, %a3, %b3;
	mov.b64 	%rd46, {%r0,%r1};
	mov.b64 	%rd47, {%r2,%r3};
	}
	xor.b32  	%r36, %r25, -2147483648;
	selp.b64 	%rd73, %rd42, %rd47, %p7;
	selp.b64 	%rd14, %rd43, %rd46, %p7;
	selp.b32 	%r17, %r25, %r36, %p7;
	clz.b64 	%r37, %rd73;
	cvt.u64.u32 	%rd15, %r37;
	setp.eq.s32 	%p8, %r37, 0;
	@%p8 bra 	$L__BB4_8;
	cvt.u32.u64 	%r38, %rd15;
	and.b32  	%r39, %r38, 63;
	shl.b64 	%rd48, %rd73, %r39;
	shr.u64 	%rd49, %rd14, 1;
	not.b32 	%r40, %r38;
	and.b32  	%r41, %r40, 63;
	shr.u64 	%rd50, %rd49, %r41;
	or.b64  	%rd73, %rd48, %rd50;
$L__BB4_8:
	mov.b64 	%rd51, -3958705157555305931;
	{
	.reg .u32 %r0, %r1, %r2, %r3, %alo, %ahi, %blo, %bhi;
	mov.b64 	{%alo,%ahi}, %rd73;
	mov.b64 	{%blo,%bhi}, %rd51;
	mul.lo.u32 	%r0, %alo, %blo;
	mul.hi.u32 	%r1, %alo, %blo;
	mad.lo.cc.u32 	%r1, %alo, %bhi, %r1;
	madc.hi.u32 	%r2, %alo, %bhi, 0;
	mad.lo.cc.u32 	%r1, %ahi, %blo, %r1;
	madc.hi.cc.u32 	%r2, %ahi, %blo, %r2;
	madc.hi.u32 	%r3, %ahi, %bhi, 0;
	mad.lo.cc.u32 	%r2, %ahi, %bhi, %r2;
	addc.u32 	%r3, %r3, 0;
	mov.b64 	%rd52, {%r0,%r1};
	mov.b64 	%rd53, {%r2,%r3};
	}
	setp.gt.s64 	%p9, %rd53, 0;
	{
	.reg .u32 %r0, %r1, %r2, %r3, %a0, %a1, %a2, %a3, %b0, %b1, %b2, %b3;
	mov.b64 	{%a0,%a1}, %rd52;
	mov.b64 	{%a2,%a3}, %rd53;
	mov.b64 	{%b0,%b1}, %rd52;
	mov.b64 	{%b2,%b3}, %rd53;
	add.cc.u32 	%r0, %a0, %b0;
	addc.cc.u32 	%r1, %a1, %b1;
	addc.cc.u32 	%r2, %a2, %b2;
	addc.u32 	%r3, %a3, %b3;
	mov.b64 	%rd54, {%r0,%r1};
	mov.b64 	%rd55, {%r2,%r3};
	}
	selp.b64 	%rd56, %rd55, %rd53, %p9;
	selp.s64 	%rd57, -1, 0, %p9;
	sub.s64 	%rd58, %rd57, %rd15;
	cvt.u64.u32 	%rd59, %r17;
	shl.b64 	%rd60, %rd59, 32;
	add.s64 	%rd61, %rd56, 1;
	shr.u64 	%rd62, %rd61, 10;
	add.s64 	%rd63, %rd62, 1;
	shr.u64 	%rd64, %rd63, 1;
	shl.b64 	%rd65, %rd58, 52;
	add.s64 	%rd66, %rd65, %rd64;
	add.s64 	%rd67, %rd66, 4602678819172646912;
	or.b64  	%rd68, %rd67, %rd60;
	mov.b64 	%fd4, %rd68;
$L__BB4_9:
	st.param.f64 	[func_retval0], %fd4;
	st.param.b32 	[func_retval0+8], %r46;
	ret;

}


// ===== COMPILED SASS (sm_100) =====

	.target	sm_100

	.elftype	@"ET_EXEC"


//--------------------- .note.nv.tkinfo           --------------------------
	.section	.note.nv.tkinfo,"",@"SHT_NOTE"
	.sectionflags	@"SHF_NOTE_NV_TKINFO"
	.tkinfo
        /*0018*/ 	.word	0x00000002
        /*0030*/ 	.string	""
        /*0030*/ 	.string	"ptxas"
        /*0030*/ 	.string	"Cuda compilation tools, release 13.0, V13.0.88"
        /*0030*/ 	.string	"Build cuda_13.0.r13.0/compiler.36424714_0"
        /*0030*/ 	.string	"-arch sm_100 -m 64 "



//--------------------- .note.nv.cuinfo           --------------------------
	.section	.note.nv.cuinfo,"",@"SHT_NOTE"
	.sectionflags	@"SHF_NOTE_NV_CUINFO"
        /*0018*/ 	.short	0x0002
        /*001a*/ 	.short	0x0064
        /*001c*/ 	.short	0x0082
	.zero		2


//--------------------- .nv.info                  --------------------------
	.section	.nv.info,"",@"SHT_CUDA_INFO"
	.align	4


	//----- nvinfo : EIATTR_REGCOUNT
	.align		4
        /*0000*/ 	.byte	0x04, 0x2f
        /*0002*/ 	.short	(.L_3 - .L_2)
	.align		4
.L_2:
        /*0004*/ 	.word	index@(_Z30compute_residuals_and_jacobianPKdS0_S0_PdS1_i)
        /*0008*/ 	.word	0x00000020


	//----- nvinfo : EIATTR_FRAME_SIZE
	.align		4
.L_3:
        /*000c*/ 	.byte	0x04, 0x11
        /*000e*/ 	.short	(.L_5 - .L_4)
	.align		4
.L_4:
        /*0010*/ 	.word	index@($_Z30compute_residuals_and_jacobianPKdS0_S0_PdS1_i$__internal_trig_reduction_slowpathd)
        /*0014*/ 	.word	0x00000028


	//----- nvinfo : EIATTR_FRAME_SIZE
	.align		4
.L_5:
        /*0018*/ 	.byte	0x04, 0x11
        /*001a*/ 	.short	(.L_7 - .L_6)
	.align		4
.L_6:
        /*001c*/ 	.word	index@(_Z30compute_residuals_and_jacobianPKdS0_S0_PdS1_i)
        /*0020*/ 	.word	0x00000028


	//----- nvinfo : EIATTR_REGCOUNT
	.align		4
.L_7:
        /*0024*/ 	.byte	0x04, 0x2f
        /*0026*/ 	.short	(.L_9 - .L_8)
	.align		4
.L_8:
        /*0028*/ 	.word	index@(_Z19matrix_multiply_AtAPKdPdii)
        /*002c*/ 	.word	0x00000020


	//----- nvinfo : EIATTR_FRAME_SIZE
	.align		4
.L_9:
        /*0030*/ 	.byte	0x04, 0x11
        /*0032*/ 	.short	(.L_11 - .L_10)
	.align		4
.L_10:
        /*0034*/ 	.word	index@(_Z19matrix_multiply_AtAPKdPdii)
        /*0038*/ 	.word	0x00000000


	//----- nvinfo : EIATTR_REGCOUNT
	.align		4
.L_11:
        /*003c*/ 	.byte	0x04, 0x2f
        /*003e*/ 	.short	(.L_13 - .L_12)
	.align		4
.L_12:
        /*0040*/ 	.word	index@(_Z25matrix_vector_multiply_AtPKdS0_Pdii)
        /*0044*/ 	.word	0x00000020


	//----- nvinfo : EIATTR_FRAME_SIZE
	.align		4
.L_13:
        /*0048*/ 	.byte	0x04, 0x11
        /*004a*/ 	.short	(.L_15 - .L_14)
	.align		4
.L_14:
        /*004c*/ 	.word	index@(_Z25matrix_vector_multiply_AtPKdS0_Pdii)
        /*0050*/ 	.word	0x00000000


	//----- nvinfo : EIATTR_REGCOUNT
	.align		4
.L_15:
        /*0054*/ 	.byte	0x04, 0x2f
        /*0056*/ 	.short	(.L_17 - .L_16)
	.align		4
.L_16:
        /*0058*/ 	.word	index@(_Z19add_scaled_identityPddi)
        /*005c*/ 	.word	0x0000000a


	//----- nvinfo : EIATTR_FRAME_SIZE
	.align		4
.L_17:
        /*0060*/ 	.byte	0x04, 0x11
        /*0062*/ 	.short	(.L_19 - .L_18)
	.align		4
.L_18:
        /*0064*/ 	.word	index@(_Z19add_scaled_identityPddi)
        /*0068*/ 	.word	0x00000000


	//----- nvinfo : EIATTR_MIN_STACK_SIZE
	.align		4
.L_19:
        /*006c*/ 	.byte	0x04, 0x12
        /*006e*/ 	.short	(.L_21 - .L_20)
	.align		4
.L_20:
        /*0070*/ 	.word	index@(_Z19add_scaled_identityPddi)
        /*0074*/ 	.word	0x00000000


	//----- nvinfo : EIATTR_MIN_STACK_SIZE
	.align		4
.L_21:
        /*0078*/ 	.byte	0x04, 0x12
        /*007a*/ 	.short	(.L_23 - .L_22)
	.align		4
.L_22:
        /*007c*/ 	.word	index@(_Z25matrix_vector_multiply_AtPKdS0_Pdii)
        /*0080*/ 	.word	0x00000000


	//----- nvinfo : EIATTR_MIN_STACK_SIZE
	.align		4
.L_23:
        /*0084*/ 	.byte	0x04, 0x12
        /*0086*/ 	.short	(.L_25 - .L_24)
	.align		4
.L_24:
        /*0088*/ 	.word	index@(_Z19matrix_multiply_AtAPKdPdii)
        /*008c*/ 	.word	0x00000000


	//----- nvinfo : EIATTR_MIN_STACK_SIZE
	.align		4
.L_25:
        /*0090*/ 	.byte	0x04, 0x12
        /*0092*/ 	.short	(.L_27 - .L_26)
	.align		4
.L_26:
        /*0094*/ 	.word	index@(_Z30compute_residuals_and_jacobianPKdS0_S0_PdS1_i)
        /*0098*/ 	.word	0x00000028
.L_27:


//--------------------- .nv.compat                --------------------------
	.section	.nv.compat,"",@"SHT_CUDA_COMPAT_INFO"
	.align	4
        /*0000*/ 	.byte	0x02, 0x09, 0x00, 0x00, 0x02, 0x02, 0x01, 0x00, 0x02, 0x05, 0x05, 0x00, 0x03, 0x07, 0x01, 0x01
        /*0010*/ 	.byte	0x02, 0x03, 0x00, 0x00, 0x02, 0x06, 0x01, 0x00, 0x04, 0x0b, 0x08, 0x00, 0x01, 0x00, 0x00, 0x00
        /*0020*/ 	.byte	0x00, 0x00, 0x00, 0x00


//--------------------- .nv.info._Z19add_scaled_identityPddi --------------------------
	.section	.nv.info._Z19add_scaled_identityPddi,"",@"SHT_CUDA_INFO"
	.sectionflags	@""
	.align	4


	//----- nvinfo : EIATTR_CUDA_API_VERSION
	.align		4
        /*0000*/ 	.byte	0x04, 0x37
        /*0002*/ 	.short	(.L_29 - .L_28)
.L_28:
        /*0004*/ 	.word	0x00000082


	//----- nvinfo : EIATTR_KPARAM_INFO
	.align		4
.L_29:
        /*0008*/ 	.byte	0x04, 0x17
        /*000a*/ 	.short	(.L_31 - .L_30)
.L_30:
        /*000c*/ 	.word	0x00000000
        /*0010*/ 	.short	0x0002
        /*0012*/ 	.short	0x0010
        /*0014*/ 	.byte	0x00, 0xf0, 0x11, 0x00


	//----- nvinfo : EIATTR_KPARAM_INFO
	.align		4
.L_31:
        /*0018*/ 	.byte	0x04, 0x17
        /*001a*/ 	.short	(.L_33 - .L_32)
.L_32:
        /*001c*/ 	.word	0x00000000
        /*0020*/ 	.short	0x0001
        /*0022*/ 	.short	0x0008
        /*0024*/ 	.byte	0x00, 0xf0, 0x21, 0x00


	//----- nvinfo : EIATTR_KPARAM_INFO
	.align		4
.L_33:
        /*0028*/ 	.byte	0x04, 0x17
        /*002a*/ 	.short	(.L_35 - .L_34)
.L_34:
        /*002c*/ 	.word	0x00000000
        /*0030*/ 	.short	0x0000
        /*0032*/ 	.short	0x0000
        /*0034*/ 	.byte	0x00, 0xf5, 0x21, 0x00


	//----- nvinfo : EIATTR_SPARSE_MMA_MASK
	.align		4
.L_35:
        /*0038*/ 	.byte	0x03, 0x50
        /*003a*/ 	.short	0x0000


	//----- nvinfo : EIATTR_MAXREG_COUNT
	.align		4
        /*003c*/ 	.byte	0x03, 0x1b
        /*003e*/ 	.short	0x00ff


	//----- nvinfo : EIATTR_MERCURY_ISA_VERSION
	.align		4
        /*0040*/ 	.byte	0x03, 0x5f
        /*0042*/ 	.short	0x0101


	//----- nvinfo : EIATTR_VRC_CTA_INIT_COUNT
	.align		4
        /*0044*/ 	.byte	0x02, 0x4a
	.zero		1
	.zero		1


	//----- nvinfo : EIATTR_EXIT_INSTR_OFFSETS
	.align		4
        /*0048*/ 	.byte	0x04, 0x1c
        /*004a*/ 	.short	(.L_37 - .L_36)


	//   ....[0]....
.L_36:
        /*004c*/ 	.word	0x00000070


	//   ....[1]....
        /*0050*/ 	.word	0x00000100


	//----- nvinfo : EIATTR_CBANK_PARAM_SIZE
	.align		4
.L_37:
        /*0054*/ 	.byte	0x03, 0x19
        /*0056*/ 	.short	0x0014


	//----- nvinfo : EIATTR_PARAM_CBANK
	.align		4
        /*0058*/ 	.byte	0x04, 0x0a
        /*005a*/ 	.short	(.L_39 - .L_38)
	.align		4
.L_38:
        /*005c*/ 	.word	index@(.nv.constant0._Z19add_scaled_identityPddi)
        /*0060*/ 	.short	0x0380
        /*0062*/ 	.short	0x0014


	//----- nvinfo : EIATTR_SW_WAR
	.align		4
.L_39:
        /*0064*/ 	.byte	0x04, 0x36
        /*0066*/ 	.short	(.L_41 - .L_40)
.L_40:
        /*0068*/ 	.word	0x00000008
.L_41:


//--------------------- .nv.info._Z25matrix_vector_multiply_AtPKdS0_Pdii --------------------------
	.section	.nv.info._Z25matrix_vector_multiply_AtPKdS0_Pdii,"",@"SHT_CUDA_INFO"
	.sectionflags	@""
	.align	4


	//----- nvinfo : EIATTR_CUDA_API_VERSION
	.align		4
        /*0000*/ 	.byte	0x04, 0x37
        /*0002*/ 	.short	(.L_43 - .L_42)
.L_42:
        /*0004*/ 	.word	0x00000082


	//----- nvinfo : EIATTR_KPARAM_INFO
	.align		4
.L_43:
        /*0008*/ 	.byte	0x04, 0x17
        /*000a*/ 	.short	(.L_45 - .L_44)
.L_44:
        /*000c*/ 	.word	0x00000000
        /*0010*/ 	.short	0x0004
        /*0012*/ 	.short	0x001c
        /*0014*/ 	.byte	0x00, 0xf0, 0x11, 0x00


	//----- nvinfo : EIATTR_KPARAM_INFO
	.align		4
.L_45:
        /*0018*/ 	.byte	0x04, 0x17
        /*001a*/ 	.short	(.L_47 - .L_46)
.L_46:
        /*001c*/ 	.word	0x00000000
        /*0020*/ 	.short	0x0003
        /*0022*/ 	.short	0x0018
        /*0024*/ 	.byte	0x00, 0xf0, 0x11, 0x00


	//----- nvinfo : EIATTR_KPARAM_INFO
	.align		4
.L_47:
        /*0028*/ 	.byte	0x04, 0x17
        /*002a*/ 	.short	(.L_49 - .L_48)
.L_48:
        /*002c*/ 	.word	0x00000000
        /*0030*/ 	.short	0x0002
        /*0032*/ 	.short	0x0010
        /*0034*/ 	.byte	0x00, 0xf5, 0x21, 0x00


	//----- nvinfo : EIATTR_KPARAM_INFO
	.align		4
.L_49:
        /*0038*/ 	.byte	0x04, 0x17
        /*003a*/ 	.short	(.L_51 - .L_50)
.L_50:
        /*003c*/ 	.word	0x00000000
        /*0040*/ 	.short	0x0001
        /*0042*/ 	.short	0x0008
        /*0044*/ 	.byte	0x00, 0xf5, 0x21, 0x00


	//----- nvinfo : EIATTR_KPARAM_INFO
	.align		4
.L_51:
        /*0048*/ 	.byte	0x04, 0x17
        /*004a*/ 	.short	(.L_53 - .L_52)
.L_52:
        /*004c*/ 	.word	0x00000000
        /*0050*/ 	.short	0x0000
        /*0052*/ 	.short	0x0000
        /*0054*/ 	.byte	0x00, 0xf5, 0x21, 0x00


	//----- nvinfo : EIATTR_SPARSE_MMA_MASK
	.align		4
.L_53:
        /*0058*/ 	.byte	0x03, 0x50
        /*005a*/ 	.short	0x0000


	//----- nvinfo : EIATTR_MAXREG_COUNT
	.align		4
        /*005c*/ 	.byte	0x03, 0x1b
        /*005e*/ 	.short	0x00ff


	//----- nvinfo : EIATTR_MERCURY_ISA_VERSION
	.align		4
        /*0060*/ 	.byte	0x03, 0x5f
        /*0062*/ 	.short	0x0101


	//----- nvinfo : EIATTR_VRC_CTA_INIT_COUNT
	.align		4
        /*0064*/ 	.byte	0x02, 0x4a
	.zero		1
	.zero		1


	//----- nvinfo : EIATTR_EXIT_INSTR_OFFSETS
	.align		4
        /*0068*/ 	.byte	0x04, 0x1c
        /*006a*/ 	.short	(.L_55 - .L_54)


	//   ....[0]....
.L_54:
        /*006c*/ 	.word	0x00000070


	//   ....[1]....
        /*0070*/ 	.word	0x00000c10


	//----- nvinfo : EIATTR_CBANK_PARAM_SIZE
	.align		4
.L_55:
        /*0074*/ 	.byte	0x03, 0x19
        /*0076*/ 	.short	0x0020


	//----- nvinfo : EIATTR_PARAM_CBANK
	.align		4
        /*0078*/ 	.byte	0x04, 0x0a
        /*007a*/ 	.short	(.L_57 - .L_56)
	.align		4
.L_56:
        /*007c*/ 	.word	index@(.nv.constant0._Z25matrix_vector_multiply_AtPKdS0_Pdii)
        /*0080*/ 	.short	0x0380
        /*0082*/ 	.short	0x0020


	//----- nvinfo : EIATTR_SW_WAR
	.align		4
.L_57:
        /*0084*/ 	.byte	0x04, 0x36
        /*0086*/ 	.short	(.L_59 - .L_58)
.L_58:
        /*0088*/ 	.word	0x00000008
.L_59:


//--------------------- .nv.info._Z19matrix_multiply_AtAPKdPdii --------------------------
	.section	.nv.info._Z19matrix_multiply_AtAPKdPdii,"",@"SHT_CUDA_INFO"
	.sectionflags	@""
	.align	4


	//----- nvinfo : EIATTR_CUDA_API_VERSION
	.align		4
        /*0000*/ 	.byte	0x04, 0x37
        /*0002*/ 	.short	(.L_61 - .L_60)
.L_60:
        /*0004*/ 	.word	0x00000082


	//----- nvinfo : EIATTR_KPARAM_INFO
	.align		4
.L_61:
        /*0008*/ 	.byte	0x04, 0x17
        /*000a*/ 	.short	(.L_63 - .L_62)
.L_62:
        /*000c*/ 	.word	0x00000000
        /*0010*/ 	.short	0x0003
        /*0012*/ 	.short	0x0014
        /*0014*/ 	.byte	0x00, 0xf0, 0x11, 0x00


	//----- nvinfo : EIATTR_KPARAM_INFO
	.align		4
.L_63:
        /*0018*/ 	.byte	0x04, 0x17
        /*001a*/ 	.short	(.L_65 - .L_64)
.L_64:
        /*001c*/ 	.word	0x00000000
        /*0020*/ 	.short	0x0002
        /*0022*/ 	.short	0x0010
        /*0024*/ 	.byte	0x00, 0xf0, 0x11, 0x00


	//----- nvinfo : EIATTR_KPARAM_INFO
	.align		4
.L_65:
        /*0028*/ 	.byte	0x04, 0x17
        /*002a*/ 	.short	(.L_67 - .L_66)
.L_66:
        /*002c*/ 	.word	0x00000000
        /*0030*/ 	.short	0x0001
        /*0032*/ 	.short	0x0008
        /*0034*/ 	.byte	0x00, 0xf5, 0x21, 0x00


	//----- nvinfo : EIATTR_KPARAM_INFO
	.align		4
.L_67:
        /*0038*/ 	.byte	0x04, 0x17
        /*003a*/ 	.short	(.L_69 - .L_68)
.L_68:
        /*003c*/ 	.word	0x00000000
        /*0040*/ 	.short	0x0000
        /*0042*/ 	.short	0x0000
        /*0044*/ 	.byte	0x00, 0xf5, 0x21, 0x00


	//----- nvinfo : EIATTR_SPARSE_MMA_MASK
	.align		4
.L_69:
        /*0048*/ 	.byte	0x03, 0x50
        /*004a*/ 	.short	0x0000


	//----- nvinfo : EIATTR_MAXREG_COUNT
	.align		4
        /*004c*/ 	.byte	0x03, 0x1b
        /*004e*/ 	.short	0x00ff


	//----- nvinfo : EIATTR_MERCURY_ISA_VERSION
	.align		4
        /*0050*/ 	.byte	0x03, 0x5f
        /*0052*/ 	.short	0x0101


	//----- nvinfo : EIATTR_VRC_CTA_INIT_COUNT
	.align		4
        /*0054*/ 	.byte	0x02, 0x4a
	.zero		1
	.zero		1


	//----- nvinfo : EIATTR_EXIT_INSTR_OFFSETS
	.align		4
        /*0058*/ 	.byte	0x04, 0x1c
        /*005a*/ 	.short	(.L_71 - .L_70)


	//   ....[0]....
.L_70:
        /*005c*/ 	.word	0x000000c0


	//   ....[1]....
        /*0060*/ 	.word	0x00000860


	//----- nvinfo : EIATTR_CBANK_PARAM_SIZE
	.align		4
.L_71:
        /*0064*/ 	.byte	0x03, 0x19
        /*0066*/ 	.short	0x0018


	//----- nvinfo : EIATTR_PARAM_CBANK
	.align		4
        /*0068*/ 	.byte	0x04, 0x0a
        /*006a*/ 	.short	(.L_73 - .L_72)
	.align		4
.L_72:
        /*006c*/ 	.word	index@(.nv.constant0._Z19matrix_multiply_AtAPKdPdii)
        /*0070*/ 	.short	0x0380
        /*0072*/ 	.short	0x0018


	//----- nvinfo : EIATTR_SW_WAR
	.align		4
.L_73:
        /*0074*/ 	.byte	0x04, 0x36
        /*0076*/ 	.short	(.L_75 - .L_74)
.L_74:
        /*0078*/ 	.word	0x00000008
.L_75:


//--------------------- .nv.info._Z30compute_residuals_and_jacobianPKdS0_S0_PdS1_i --------------------------
	.section	.nv.info._Z30compute_residuals_and_jacobianPKdS0_S0_PdS1_i,"",@"SHT_CUDA_INFO"
	.sectionflags	@""
	.align	4


	//----- nvinfo : EIATTR_CUDA_API_VERSION
	.align		4
        /*0000*/ 	.byte	0x04, 0x37
        /*0002*/ 	.short	(.L_77 - .L_76)
.L_76:
        /*0004*/ 	.word	0x00000082


	//----- nvinfo : EIATTR_KPARAM_INFO
	.align		4
.L_77:
        /*0008*/ 	.byte	0x04, 0x17
        /*000a*/ 	.short	(.L_79 - .L_78)
.L_78:
        /*000c*/ 	.word	0x00000000
        /*0010*/ 	.short	0x0005
        /*0012*/ 	.short	0x0028
        /*0014*/ 	.byte	0x00, 0xf0, 0x11, 0x00


	//----- nvinfo : EIATTR_KPARAM_INFO
	.align		4
.L_79:
        /*0018*/ 	.byte	0x04, 0x17
        /*001a*/ 	.short	(.L_81 - .L_80)
.L_80:
        /*001c*/ 	.word	0x00000000
        /*0020*/ 	.short	0x0004
        /*0022*/ 	.short	0x0020
        /*0024*/ 	.byte	0x00, 0xf5, 0x21, 0x00


	//----- nvinfo : EIATTR_KPARAM_INFO
	.align		4
.L_81:
        /*0028*/ 	.byte	0x04, 0x17
        /*002a*/ 	.short	(.L_83 - .L_82)
.L_82:
        /*002c*/ 	.word	0x00000000
        /*0030*/ 	.short	0x0003
        /*0032*/ 	.short	0x0018
        /*0034*/ 	.byte	0x00, 0xf5, 0x21, 0x00


	//----- nvinfo : EIATTR_KPARAM_INFO
	.align		4
.L_83:
        /*0038*/ 	.byte	0x04, 0x17
        /*003a*/ 	.short	(.L_85 - .L_84)
.L_84:
        /*003c*/ 	.word	0x00000000
        /*0040*/ 	.short	0x0002
        /*0042*/ 	.short	0x0010
        /*0044*/ 	.byte	0x00, 0xf5, 0x21, 0x00


	//----- nvinfo : EIATTR_KPARAM_INFO
	.align		4
.L_85:
        /*0048*/ 	.byte	0x04, 0x17
        /*004a*/ 	.short	(.L_87 - .L_86)
.L_86:
        /*004c*/ 	.word	0x00000000
        /*0050*/ 	.short	0x0001
        /*0052*/ 	.short	0x0008
        /*0054*/ 	.byte	0x00, 0xf5, 0x21, 0x00


	//----- nvinfo : EIATTR_KPARAM_INFO
	.align		4
.L_87:
        /*0058*/ 	.byte	0x04, 0x17
        /*005a*/ 	.short	(.L_89 - .L_88)
.L_88:
        /*005c*/ 	.word	0x00000000
        /*0060*/ 	.short	0x0000
        /*0062*/ 	.short	0x0000
        /*0064*/ 	.byte	0x00, 0xf5, 0x21, 0x00


	//----- nvinfo : EIATTR_SPARSE_MMA_MASK
	.align		4
.L_89:
        /*0068*/ 	.byte	0x03, 0x50
        /*006a*/ 	.short	0x0000


	//----- nvinfo : EIATTR_MAXREG_COUNT
	.align		4
        /*006c*/ 	.byte	0x03, 0x1b
        /*006e*/ 	.short	0x00ff


	//----- nvinfo : EIATTR_MERCURY_ISA_VERSION
	.align		4
        /*0070*/ 	.byte	0x03, 0x5f
        /*0072*/ 	.short	0x0101


	//----- nvinfo : EIATTR_VRC_CTA_INIT_COUNT
	.align		4
        /*0074*/ 	.byte	0x02, 0x4a
	.zero		1
	.zero		1


	//----- nvinfo : EIATTR_EXIT_INSTR_OFFSETS
	.align		4
        /*0078*/ 	.byte	0x04, 0x1c
        /*007a*/ 	.short	(.L_91 - .L_90)


	//   ....[0]....
.L_90:
        /*007c*/ 	.word	0x00000080


	//   ....[1]....
        /*0080*/ 	.word	0x00000d30


	//----- nvinfo : EIATTR_CRS_STACK_SIZE
	.align		4
.L_91:
        /*0084*/ 	.byte	0x04, 0x1e
        /*0086*/ 	.short	(.L_93 - .L_92)
.L_92:
        /*0088*/ 	.word	0x00000000


	//----- nvinfo : EIATTR_CBANK_PARAM_SIZE
	.align		4
.L_93:
        /*008c*/ 	.byte	0x03, 0x19
        /*008e*/ 	.short	0x002c


	//----- nvinfo : EIATTR_PARAM_CBANK
	.align		4
        /*0090*/ 	.byte	0x04, 0x0a
        /*0092*/ 	.short	(.L_95 - .L_94)
	.align		4
.L_94:
        /*0094*/ 	.word	index@(.nv.constant0._Z30compute_residuals_and_jacobianPKdS0_S0_PdS1_i)
        /*0098*/ 	.short	0x0380
        /*009a*/ 	.short	0x002c


	//----- nvinfo : EIATTR_SW_WAR
	.align		4
.L_95:
        /*009c*/ 	.byte	0x04, 0x36
        /*009e*/ 	.short	(.L_97 - .L_96)
.L_96:
        /*00a0*/ 	.word	0x00000008
.L_97:


//--------------------- .nv.callgraph             --------------------------
	.section	.nv.callgraph,"",@"SHT_CUDA_CALLGRAPH"
	.align	4
	.sectionentsize	8
	.align		4
        /*0000*/ 	.word	0x00000000
	.align		4
        /*0004*/ 	.word	0xffffffff
	.align		4
        /*0008*/ 	.word	0x00000000
	.align		4
        /*000c*/ 	.word	0xfffffffe
	.align		4
        /*0010*/ 	.word	0x00000000
	.align		4
        /*0014*/ 	.word	0xfffffffd
	.align		4
        /*0018*/ 	.word	0x00000000
	.align		4
        /*001c*/ 	.word	0xfffffffc


//--------------------- .nv.constant4             --------------------------
	.section	.nv.constant4,"a",@progbits
	.align	8
	.align		8
.nv.constant4:
        /*0000*/ 	.dword	__cudart_i2opi_d
	.align		8
        /*0008*/ 	.dword	__cudart_sin_cos_coeffs


//--------------------- .text._Z19add_scaled_identityPddi --------------------------
	.section	.text._Z19add_scaled_identityPddi,"ax",@progbits
	.align	128
        .global         _Z19add_scaled_identityPddi
        .type           _Z19add_scaled_identityPddi,@function
        .size           _Z19add_scaled_identityPddi,(.L_x_30 - _Z19add_scaled_identityPddi)
        .other          _Z19add_scaled_identityPddi,@"STO_CUDA_ENTRY STV_DEFAULT"
_Z19add_scaled_identityPddi:
.text._Z19add_scaled_identityPddi:
[----:B------:R-:W-:Y:S01]  /*0000*/  LDC R1, c[0x0][0x37c] ;  /* 0x0000df00ff017b82 */ /* 0x000fe20000000800 */
[----:B------:R-:W0:Y:S07]  /*0010*/  S2R R3, SR_TID.X ;  /* 0x0000000000037919 */ /* 0x000e2e0000002100 */
[----:B------:R-:W0:Y:S01]  /*0020*/  S2UR UR4, SR_CTAID.X ;  /* 0x00000000000479c3 */ /* 0x000e220000002500 */
[----:B------:R-:W1:Y:S07]  /*0030*/  LDCU UR6, c[0x0][0x390] ;  /* 0x00007200ff0677ac */ /* 0x000e6e0008000800 */
[----:B------:R-:W0:Y:S02]  /*0040*/  LDC R0, c[0x0][0x360] ;  /* 0x0000d800ff007b82 */ /* 0x000e240000000800 */
[----:B0-----:R-:W-:-:S05]  /*0050*/  IMAD R0, R0, UR4, R3 ;  /* 0x0000000400007c24 */ /* 0x001fca000f8e0203 */
[----:B-1----:R-:W-:-:S13]  /*0060*/  ISETP.GE.AND P0, PT, R0, UR6, PT ;  /* 0x0000000600007c0c */ /* 0x002fda000bf06270 */
[----:B------:R-:W-:Y:S05]  /*0070*/  @P0 EXIT ;  /* 0x000000000000094d */ /* 0x000fea0003800000 */
[----:B------:R-:W0:Y:S01]  /*0080*/  LDC.64 R2, c[0x0][0x380] ;  /* 0x0000e000ff027b82 */ /* 0x000e220000000a00 */
[----:B------:R-:W1:Y:S01]  /*0090*/  LDCU.64 UR4, c[0x0][0x358] ;  /* 0x00006b00ff0477ac */ /* 0x000e620008000a00 */
[----:B------:R-:W-:-:S06]  /*00a0*/  IMAD R5, R0, UR6, R0 ;  /* 0x0000000600057c24 */ /* 0x000fcc000f8e0200 */
[----:B------:R-:W2:Y:S01]  /*00b0*/  LDC.64 R6, c[0x0][0x388] ;  /* 0x0000e200ff067b82 */ /* 0x000ea20000000a00 */
[----:B0-----:R-:W-:-:S05]  /*00c0*/  IMAD.WIDE R2, R5, 0x8, R2 ;  /* 0x0000000805027825 */ /* 0x001fca00078e0202 */
[----:B-1----:R-:W2:Y:S02]  /*00d0*/  LDG.E.64 R4, desc[UR4][R2.64] ;  /* 0x0000000402047981 */ /* 0x002ea4000c1e1b00 */
[----:B--2---:R-:W-:-:S07]  /*00e0*/  DADD R4, R4, R6 ;  /* 0x0000000004047229 */ /* 0x004fce0000000006 */
[----:B------:R-:W-:Y:S01]  /*00f0*/  STG.E.64 desc[UR4][R2.64], R4 ;  /* 0x0000000402007986 */ /* 0x000fe2000c101b04 */
[----:B------:R-:W-:Y:S05]  /*0100*/  EXIT ;  /* 0x000000000000794d */ /* 0x000fea0003800000 */
.L_x_0:
[----:B------:R-:W-:-:S00]  /*0110*/  BRA `(.L_x_0) ;  /* 0xfffffffc00fc7947 */ /* 0x000fc0000383ffff */
[----:B------:R-:W-:-:S00]  /*0120*/  NOP ;  /* 0x0000000000007918 */ /* 0x000fc00000000000 */
        /* <DEDUP_REMOVED lines=13> */
.L_x_30:


//--------------------- .text._Z25matrix_vector_multiply_AtPKdS0_Pdii --------------------------
	.section	.text._Z25matrix_vector_multiply_AtPKdS0_Pdii,"ax",@progbits
	.align	128
        .global         _Z25matrix_vector_multiply_AtPKdS0_Pdii
        .type           _Z25matrix_vector_multiply_AtPKdS0_Pdii,@function
        .size           _Z25matrix_vector_multiply_AtPKdS0_Pdii,(.L_x_31 - _Z25matrix_vector_multiply_AtPKdS0_Pdii)
        .other          _Z25matrix_vector_multiply_AtPKdS0_Pdii,@"STO_CUDA_ENTRY STV_DEFAULT"
_Z25matrix_vector_multiply_AtPKdS0_Pdii:
.text._Z25matrix_vector_multiply_AtPKdS0_Pdii:
[----:B------:R-:W-:Y:S01]  /*0000*/  LDC R1, c[0x0][0x37c] ;  /* 0x0000df00ff017b82 */ /* 0x000fe20000000800 */
[----:B------:R-:W0:Y:S07]  /*0010*/  S2R R2, SR_TID.X ;  /* 0x0000000000027919 */ /* 0x000e2e0000002100 */
[----:B------:R-:W0:Y:S08]  /*0020*/  S2UR UR4, SR_CTAID.X ;  /* 0x00000000000479c3 */ /* 0x000e300000002500 */
[----:B------:R-:W0:Y:S08]  /*0030*/  LDC R3, c[0x0][0x360] ;  /* 0x0000d800ff037b82 */ /* 0x000e300000000800 */
[----:B------:R-:W1:Y:S01]  /*0040*/  LDC R0, c[0x0][0x39c] ;  /* 0x0000e700ff007b82 */ /* 0x000e620000000800 */
[----:B0-----:R-:W-:-:S05]  /*0050*/  IMAD R3, R3, UR4, R2 ;  /* 0x0000000403037c24 */ /* 0x001fca000f8e0202 */
[----:B-1----:R-:W-:-:S13]  /*0060*/  ISETP.GE.AND P0, PT, R3, R0, PT ;  /* 0x000000000300720c */ /* 0x002fda0003f06270 */
[----:B------:R-:W-:Y:S05]  /*0070*/  @P0 EXIT ;  /* 0x000000000000094d */ /* 0x000fea0003800000 */
[----:B------:R-:W0:Y:S01]  /*0080*/  LDCU UR6, c[0x0][0x398] ;  /* 0x00007300ff0677ac */ /* 0x000e220008000800 */
[----:B------:R-:W-:Y:S01]  /*0090*/  CS2R R20, SRZ ;  /* 0x0000000000147805 */ /* 0x000fe2000001ff00 */
[----:B------:R-:W1:Y:S01]  /*00a0*/  LDCU.64 UR10, c[0x0][0x358] ;  /* 0x00006b00ff0a77ac */ /* 0x000e620008000a00 */
[----:B0-----:R-:W-:-:S09]  /*00b0*/  UISETP.GE.AND UP0, UPT, UR6, 0x1, UPT ;  /* 0x000000010600788c */ /* 0x001fd2000bf06270 */
[----:B-1----:R-:W-:Y:S05]  /*00c0*/  BRA.U !UP0, `(.L_x_1) ;  /* 0x0000000908c47547 */ /* 0x002fea000b800000 */
[----:B------:R-:W-:Y:S01]  /*00d0*/  UISETP.GE.U32.AND UP1, UPT, UR6, 0x10, UPT ;  /* 0x000000100600788c */ /* 0x000fe2000bf26070 */
[----:B------:R-:W-:Y:S01]  /*00e0*/  HFMA2 R2, -RZ, RZ, 0, 0 ;  /* 0x00000000ff027431 */ /* 0x000fe200000001ff */
[----:B------:R-:W-:Y:S01]  /*00f0*/  ULOP3.LUT UR7, UR6, 0xf, URZ, 0xc0, !UPT ;  /* 0x0000000f06077892 */ /* 0x000fe2000f8ec0ff */
[----:B------:R-:W-:-:S03]  /*0100*/  CS2R R20, SRZ ;  /* 0x0000000000147805 */ /* 0x000fc6000001ff00 */
[----:B------:R-:W-:-:S03]  /*0110*/  UISETP.NE.AND UP0, UPT, UR7, URZ, UPT ;  /* 0x000000ff0700728c */ /* 0x000fc6000bf05270 */
[----:B------:R-:W-:Y:S08]  /*0120*/  BRA.U !UP1, `(.L_x_2) ;  /* 0x00000005094c7547 */ /* 0x000ff0000b800000 */
[----:B------:R-:W0:Y:S01]  /*0130*/  LDCU.64 UR4, c[0x0][0x388] ;  /* 0x00007100ff0477ac */ /* 0x000e220008000a00 */
[----:B------:R-:W-:Y:S02]  /*0140*/  MOV R27, R3 ;  /* 0x00000003001b7202 */ /* 0x000fe40000000f00 */
[----:B------:R-:W-:Y:S01]  /*0150*/  CS2R R20, SRZ ;  /* 0x0000000000147805 */ /* 0x000fe2000001ff00 */
[----:B------:R-:W-:-:S04]  /*0160*/  ULOP3.LUT UR8, UR6, 0x7ffffff0, URZ, 0xc0, !UPT ;  /* 0x7ffffff006087892 */ /* 0x000fc8000f8ec0ff */
[----:B------:R-:W-:Y:S02]  /*0170*/  UIADD3 UR9, UPT, UPT, -UR8, URZ, URZ ;  /* 0x000000ff08097290 */ /* 0x000fe4000fffe1ff */
[----:B------:R-:W-:Y:S01]  /*0180*/  MOV R2, UR8 ;  /* 0x0000000800027c02 */ /* 0x000fe20008000f00 */
[----:B0-----:R-:W-:-:S04]  /*0190*/  UIADD3 UR4, UP1, UPT, UR4, 0x40, URZ ;  /* 0x0000004004047890 */ /* 0x001fc8000ff3e0ff */
[----:B------:R-:W-:Y:S02]  /*01a0*/  UIADD3.X UR5, UPT, UPT, URZ, UR5, URZ, UP1, !UPT ;  /* 0x00000005ff057290 */ /* 0x000fe40008ffe4ff */
[----:B------:R-:W-:-:S04]  /*01b0*/  MOV R8, UR4 ;  /* 0x0000000400087c02 */ /* 0x000fc80008000f00 */
[----:B------:R-:W-:-:S07]  /*01c0*/  MOV R9, UR5 ;  /* 0x0000000500097c02 */ /* 0x000fce0008000f00 */
.L_x_3:
[----:B------:R-:W0:Y:S01]  /*01d0*/  LDC.64 R28, c[0x0][0x380] ;  /* 0x0000e000ff1c7b82 */ /* 0x000e220000000a00 */
[----:B------:R-:W-:Y:S02]  /*01e0*/  MOV R4, R8 ;  /* 0x0000000800047202 */ /* 0x000fe40000000f00 */
[----:B------:R-:W-:-:S05]  /*01f0*/  MOV R5, R9 ;  /* 0x0000000900057202 */ /* 0x000fca0000000f00 */
[----:B------:R-:W2:Y:S04]  /*0200*/  LDG.E.64 R6, desc[UR10][R4.64+-0x40] ;  /* 0xffffc00a04067981 */ /* 0x000ea8000c1e1b00 */
[----:B------:R-:W3:Y:S04]  /*0210*/  LDG.E.64 R12, desc[UR10][R4.64+-0x38] ;  /* 0xffffc80a040c7981 */ /* 0x000ee8000c1e1b00 */
[----:B------:R-:W4:Y:S04]  /*0220*/  LDG.E.64 R14, desc[UR10][R4.64+-0x30] ;  /* 0xffffd00a040e7981 */ /* 0x000f28000c1e1b00 */
[----:B------:R-:W5:Y:S01]  /*0230*/  LDG.E.64 R24, desc[UR10][R4.64+-0x28] ;  /* 0xffffd80a04187981 */ /* 0x000f62000c1e1b00 */
[----:B0-----:R-:W-:-:S05]  /*0240*/  IMAD.WIDE R28, R27, 0x8, R28 ;  /* 0x000000081b1c7825 */ /* 0x001fca00078e021c */
[----:B------:R0:W2:Y:S02]  /*0250*/  LDG.E.64 R8, desc[UR10][R28.64] ;  /* 0x0000000a1c087981 */ /* 0x0000a4000c1e1b00 */
[----:B0-----:R-:W-:-:S05]  /*0260*/  IMAD.WIDE R28, R0, 0x8, R28 ;  /* 0x00000008001c7825 */ /* 0x001fca00078e021c */
[----:B------:R-:W3:Y:S01]  /*0270*/  LDG.E.64 R18, desc[UR10][R28.64] ;  /* 0x0000000a1c127981 */ /* 0x000ee2000c1e1b00 */
[----:B------:R-:W-:-:S05]  /*0280*/  IMAD.WIDE R22, R0, 0x8, R28 ;  /* 0x0000000800167825 */ /* 0x000fca00078e021c */
[----:B------:R0:W4:Y:S02]  /*0290*/  LDG.E.64 R16, desc[UR10][R22.64] ;  /* 0x0000000a16107981 */ /* 0x000124000c1e1b00 */
[----:B0-----:R-:W-:-:S05]  /*02a0*/  IMAD.WIDE R22, R0, 0x8, R22 ;  /* 0x0000000800167825 */ /* 0x001fca00078e0216 */
[----:B------:R-:W5:Y:S01]  /*02b0*/  LDG.E.64 R10, desc[UR10][R22.64] ;  /* 0x0000000a160a7981 */ /* 0x000f62000c1e1b00 */
[----:B--2---:R-:W-:Y:S01]  /*02c0*/  DFMA R6, R8, R6, R20 ;  /* 0x000000060806722b */ /* 0x004fe20000000014 */
[----:B------:R-:W-:-:S04]  /*02d0*/  IMAD.WIDE R8, R0, 0x8, R22 ;  /* 0x0000000800087825 */ /* 0x000fc800078e0216 */
[----:B------:R-:W-:-:S05]  /*02e0*/  IMAD.WIDE R28, R0, 0x8, R8 ;  /* 0x00000008001c7825 */ /* 0x000fca00078e0208 */
[----:B------:R0:W2:Y:S01]  /*02f0*/  LDG.E.64 R20, desc[UR10][R28.64] ;  /* 0x0000000a1c147981 */ /* 0x0000a2000c1e1b00 */
[----:B---3--:R-:W-:-:S03]  /*0300*/  DFMA R12, R18, R12, R6 ;  /* 0x0000000c120c722b */ /* 0x008fc60000000006 */
[----:B------:R-:W3:Y:S04]  /*0310*/  LDG.E.64 R6, desc[UR10][R4.64+-0x20] ;  /* 0xffffe00a04067981 */ /* 0x000ee8000c1e1b00 */
[----:B------:R-:W3:Y:S01]  /*0320*/  LDG.E.64 R18, desc[UR10][R8.64] ;  /* 0x0000000a08127981 */ /* 0x000ee2000c1e1b00 */
[----:B----4-:R-:W-:Y:S01]  /*0330*/  DFMA R12, R16, R14, R12 ;  /* 0x0000000e100c722b */ /* 0x010fe2000000000c */
[C---:B0-----:R-:W-:Y:S02]  /*0340*/  IMAD.WIDE R28, R0.reuse, 0x8, R28 ;  /* 0x00000008001c7825 */ /* 0x041fe400078e021c */
[----:B------:R-:W4:Y:S04]  /*0350*/  LDG.E.64 R14, desc[UR10][R4.64+-0x8] ;  /* 0xfffff80a040e7981 */ /* 0x000f28000c1e1b00 */
[----:B------:R-:W2:Y:S01]  /*0360*/  LDG.E.64 R8, desc[UR10][R4.64+-0x18] ;  /* 0xffffe80a04087981 */ /* 0x000ea2000c1e1b00 */
[----:B------:R-:W-:Y:S01]  /*0370*/  IMAD.WIDE R22, R0, 0x8, R28 ;  /* 0x0000000800167825 */ /* 0x000fe200078e021c */
[----:B-----5:R-:W-:-:S04]  /*0380*/  DFMA R24, R10, R24, R12 ;  /* 0x000000180a18722b */ /* 0x020fc8000000000c */
[----:B------:R-:W4:Y:S04]  /*0390*/  LDG.E.64 R16, desc[UR10][R22.64] ;  /* 0x0000000a16107981 */ /* 0x000f28000c1e1b00 */
[----:B------:R-:W5:Y:S04]  /*03a0*/  LDG.E.64 R10, desc[UR10][R4.64+-0x10] ;  /* 0xfffff00a040a7981 */ /* 0x000f68000c1e1b00 */
[----:B------:R0:W5:Y:S01]  /*03b0*/  LDG.E.64 R12, desc[UR10][R28.64] ;  /* 0x0000000a1c0c7981 */ /* 0x000162000c1e1b00 */
[----:B---3--:R-:W-:Y:S01]  /*03c0*/  DFMA R6, R18, R6, R24 ;  /* 0x000000061206722b */ /* 0x008fe20000000018 */
[----:B------:R-:W-:-:S02]  /*03d0*/  IMAD.WIDE R24, R0, 0x8, R22 ;  /* 0x0000000800187825 */ /* 0x000fc400078e0216 */
[----:B------:R-:W3:Y:S05]  /*03e0*/  LDG.E.64 R22, desc[UR10][R4.64+0x18] ;  /* 0x0000180a04167981 */ /* 0x000eea000c1e1b00 */
[----:B--2---:R-:W-:Y:S02]  /*03f0*/  DFMA R20, R20, R8, R6 ;  /* 0x000000081414722b */ /* 0x004fe40000000006 */
[----:B------:R-:W2:Y:S01]  /*0400*/  LDG.E.64 R6, desc[UR10][R4.64] ;  /* 0x0000000a04067981 */ /* 0x000ea2000c1e1b00 */
[----:B------:R-:W-:-:S03]  /*0410*/  IMAD.WIDE R18, R0, 0x8, R24 ;  /* 0x0000000800127825 */ /* 0x000fc600078e0218 */
[----:B------:R-:W2:Y:S01]  /*0420*/  LDG.E.64 R8, desc[UR10][R24.64] ;  /* 0x0000000a18087981 */ /* 0x000ea2000c1e1b00 */
[----:B0-----:R-:W-:Y:S01]  /*0430*/  IMAD.WIDE R28, R0, 0x8, R18 ;  /* 0x00000008001c7825 */ /* 0x001fe200078e0212 */
[----:B-----5:R-:W-:Y:S02]  /*0440*/  DFMA R20, R12, R10, R20 ;  /* 0x0000000a0c14722b */ /* 0x020fe40000000014 */
[----:B------:R-:W5:Y:S04]  /*0450*/  LDG.E.64 R10, desc[UR10][R4.64+0x8] ;  /* 0x0000080a040a7981 */ /* 0x000f68000c1e1b00 */
[----:B------:R-:W5:Y:S02]  /*0460*/  LDG.E.64 R12, desc[UR10][R18.64] ;  /* 0x0000000a120c7981 */ /* 0x000f64000c1e1b00 */
[----:B----4-:R-:W-:-:S02]  /*0470*/  DFMA R14, R16, R14, R20 ;  /* 0x0000000e100e722b */ /* 0x010fc40000000014 */
[----:B------:R-:W4:Y:S01]  /*0480*/  LDG.E.64 R16, desc[UR10][R4.64+0x10] ;  /* 0x0000100a04107981 */ /* 0x000f22000c1e1b00 */
[----:B------:R-:W-:-:S03]  /*0490*/  IMAD.WIDE R20, R0, 0x8, R28 ;  /* 0x0000000800147825 */ /* 0x000fc600078e021c */
[----:B------:R-:W4:Y:S04]  /*04a0*/  LDG.E.64 R18, desc[UR10][R28.64] ;  /* 0x0000000a1c127981 */ /* 0x000f28000c1e1b00 */
[----:B------:R0:W3:Y:S02]  /*04b0*/  LDG.E.64 R24, desc[UR10][R20.64] ;  /* 0x0000000a14187981 */ /* 0x0000e4000c1e1b00 */
[----:B0-----:R-:W-:Y:S01]  /*04c0*/  IMAD.WIDE R20, R0, 0x8, R20 ;  /* 0x0000000800147825 */ /* 0x001fe200078e0214 */
[----:B--2---:R-:W-:-:S04]  /*04d0*/  DFMA R6, R8, R6, R14 ;  /* 0x000000060806722b */ /* 0x004fc8000000000e */
[----:B------:R-:W2:Y:S04]  /*04e0*/  LDG.E.64 R8, desc[UR10][R20.64] ;  /* 0x0000000a14087981 */ /* 0x000ea8000c1e1b00 */
[----:B------:R-:W2:Y:S01]  /*04f0*/  LDG.E.64 R14, desc[UR10][R4.64+0x28] ;  /* 0x0000280a040e7981 */ /* 0x000ea2000c1e1b00 */
[----:B-----5:R-:W-:-:S03]  /*0500*/  DFMA R12, R12, R10, R6 ;  /* 0x0000000a0c0c722b */ /* 0x020fc60000000006 */
[----:B------:R-:W2:Y:S01]  /*0510*/  LDG.E.64 R6, desc[UR10][R4.64+0x20] ;  /* 0x0000200a04067981 */ /* 0x000ea2000c1e1b00 */
[----:B------:R-:W-:-:S04]  /*0520*/  IMAD.WIDE R10, R0, 0x8, R20 ;  /* 0x00000008000a7825 */ /* 0x000fc800078e0214 */
[----:B----4-:R-:W-:Y:S02]  /*0530*/  DFMA R16, R18, R16, R12 ;  /* 0x000000101210722b */ /* 0x010fe4000000000c */
[----:B------:R0:W4:Y:S04]  /*0540*/  LDG.E.64 R12, desc[UR10][R10.64] ;  /* 0x0000000a0a0c7981 */ /* 0x000128000c1e1b00 */
[----:B------:R-:W5:Y:S02]  /*0550*/  LDG.E.64 R18, desc[UR10][R4.64+0x30] ;  /* 0x0000300a04127981 */ /* 0x000f64000c1e1b00 */
[----:B---3--:R-:W-:Y:S02]  /*0560*/  DFMA R22, R24, R22, R16 ;  /* 0x000000161816722b */ /* 0x008fe40000000010 */
[----:B------:R-:W3:Y:S01]  /*0570*/  LDG.E.64 R24, desc[UR10][R4.64+0x38] ;  /* 0x0000380a04187981 */ /* 0x000ee2000c1e1b00 */
[----:B0-----:R-:W-:-:S05]  /*0580*/  IMAD.WIDE R10, R0, 0x8, R10 ;  /* 0x00000008000a7825 */ /* 0x001fca00078e020a */
[----:B------:R-:W5:Y:S01]  /*0590*/  LDG.E.64 R16, desc[UR10][R10.64] ;  /* 0x0000000a0a107981 */ /* 0x000f62000c1e1b00 */
[----:B------:R-:W-:-:S05]  /*05a0*/  IMAD.WIDE R28, R0, 0x8, R10 ;  /* 0x00000008001c7825 */ /* 0x000fca00078e020a */
[----:B------:R-:W3:Y:S01]  /*05b0*/  LDG.E.64 R20, desc[UR10][R28.64] ;  /* 0x0000000a1c147981 */ /* 0x000ee2000c1e1b00 */
[----:B------:R-:W-:-:S04]  /*05c0*/  UIADD3 UR9, UPT, UPT, UR9, 0x10, URZ ;  /* 0x0000001009097890 */ /* 0x000fc8000fffe0ff */
[----:B------:R-:W-:Y:S01]  /*05d0*/  UISETP.NE.AND UP1, UPT, UR9, URZ, UPT ;  /* 0x000000ff0900728c */ /* 0x000fe2000bf25270 */
[----:B------:R-:W-:Y:S01]  /*05e0*/  LEA R27, R0, R27, 0x4 ;  /* 0x0000001b001b7211 */ /* 0x000fe200078e20ff */
[----:B--2---:R-:W-:-:S08]  /*05f0*/  DFMA R6, R8, R6, R22 ;  /* 0x000000060806722b */ /* 0x004fd00000000016 */
[----:B----4-:R-:W-:Y:S01]  /*0600*/  DFMA R6, R12, R14, R6 ;  /* 0x0000000e0c06722b */ /* 0x010fe20000000006 */
[----:B------:R-:W-:-:S04]  /*0610*/  IADD3 R8, P0, PT, R4, 0x80, RZ ;  /* 0x0000008004087810 */ /* 0x000fc80007f1e0ff */
[----:B------:R-:W-:-:S03]  /*0620*/  IADD3.X R9, PT, PT, RZ, R5, RZ, P0, !PT ;  /* 0x00000005ff097210 */ /* 0x000fc600007fe4ff */
[----:B-----5:R-:W-:-:S08]  /*0630*/  DFMA R6, R16, R18, R6 ;  /* 0x000000121006722b */ /* 0x020fd00000000006 */
[----:B---3--:R-:W-:Y:S01]  /*0640*/  DFMA R20, R20, R24, R6 ;  /* 0x000000181414722b */ /* 0x008fe20000000006 */
[----:B------:R-:W-:Y:S10]  /*0650*/  BRA.U UP1, `(.L_x_3) ;  /* 0xfffffff901dc7547 */ /* 0x000ff4000b83ffff */
.L_x_2:
[----:B------:R-:W-:Y:S05]  /*0660*/  BRA.U !UP0, `(.L_x_1) ;  /* 0x00000005085c7547 */ /* 0x000fea000b800000 */
[----:B------:R-:W-:Y:S02]  /*0670*/  UISETP.GE.U32.AND UP0, UPT, UR7, 0x8, UPT ;  /* 0x000000080700788c */ /* 0x000fe4000bf06070 */
[----:B------:R-:W-:-:S04]  /*0680*/  ULOP3.LUT UR5, UR6, 0x7, URZ, 0xc0, !UPT ;  /* 0x0000000706057892 */ /* 0x000fc8000f8ec0ff */
[----:B------:R-:W-:-:S03]  /*0690*/  UISETP.NE.AND UP1, UPT, UR5, URZ, UPT ;  /* 0x000000ff0500728c */ /* 0x000fc6000bf25270 */
[----:B------:R-:W-:Y:S08]  /*06a0*/  BRA.U !UP0, `(.L_x_4) ;  /* 0x0000000108947547 */ /* 0x000ff0000b800000 */
[----:B------:R-:W0:Y:S01]  /*06b0*/  LDC.64 R14, c[0x0][0x380] ;  /* 0x0000e000ff0e7b82 */ /* 0x000e220000000a00 */
[----:B------:R-:W-:-:S07]  /*06c0*/  IMAD R5, R2, R0, R3 ;  /* 0x0000000002057224 */ /* 0x000fce00078e0203 */
[----:B------:R-:W1:Y:S01]  /*06d0*/  LDC.64 R6, c[0x0][0x388] ;  /* 0x0000e200ff067b82 */ /* 0x000e620000000a00 */
[----:B0-----:R-:W-:-:S05]  /*06e0*/  IMAD.WIDE R14, R5, 0x8, R14 ;  /* 0x00000008050e7825 */ /* 0x001fca00078e020e */
[----:B------:R0:W2:Y:S01]  /*06f0*/  LDG.E.64 R24, desc[UR10][R14.64] ;  /* 0x0000000a0e187981 */ /* 0x0000a2000c1e1b00 */
[----:B-1----:R-:W-:-:S05]  /*0700*/  IMAD.WIDE.U32 R6, R2, 0x8, R6 ;  /* 0x0000000802067825 */ /* 0x002fca00078e0006 */
[----:B------:R-:W2:Y:S01]  /*0710*/  LDG.E.64 R22, desc[UR10][R6.64] ;  /* 0x0000000a06167981 */ /* 0x000ea2000c1e1b00 */
[----:B------:R-:W-:-:S03]  /*0720*/  IMAD.WIDE R26, R0, 0x8, R14 ;  /* 0x00000008001a7825 */ /* 0x000fc600078e020e */
[----:B------:R-:W3:Y:S04]  /*0730*/  LDG.E.64 R16, desc[UR10][R6.64+0x8] ;  /* 0x0000080a06107981 */ /* 0x000ee8000c1e1b00 */
[----:B------:R-:W3:Y:S01]  /*0740*/  LDG.E.64 R18, desc[UR10][R26.64] ;  /* 0x0000000a1a127981 */ /* 0x000ee2000c1e1b00 */
[----:B------:R-:W-:-:S03]  /*0750*/  IMAD.WIDE R28, R0, 0x8, R26 ;  /* 0x00000008001c7825 */ /* 0x000fc600078e021a */
[----:B------:R-:W4:Y:S04]  /*0760*/  LDG.E.64 R12, desc[UR10][R6.64+0x10] ;  /* 0x0000100a060c7981 */ /* 0x000f28000c1e1b00 */
[----:B------:R-:W4:Y:S01]  /*0770*/  LDG.E.64 R8, desc[UR10][R28.64] ;  /* 0x0000000a1c087981 */ /* 0x000f22000c1e1b00 */
[----:B0-----:R-:W-:-:S03]  /*0780*/  IMAD.WIDE R14, R0, 0x8, R28 ;  /* 0x00000008000e7825 */ /* 0x001fc600078e021c */
[----:B------:R-:W5:Y:S04]  /*0790*/  LDG.E.64 R10, desc[UR10][R6.64+0x18] ;  /* 0x0000180a060a7981 */ /* 0x000f68000c1e1b00 */
[----:B------:R0:W5:Y:S02]  /*07a0*/  LDG.E.64 R4, desc[UR10][R14.64] ;  /* 0x0000000a0e047981 */ /* 0x000164000c1e1b00 */
[----:B0-----:R-:W-:-:S04]  /*07b0*/  IMAD.WIDE R14, R0, 0x8, R14 ;  /* 0x00000008000e7825 */ /* 0x001fc800078e020e */
[----:B------:R-:W-:-:S04]  /*07c0*/  IMAD.WIDE R26, R0, 0x8, R14 ;  /* 0x00000008001a7825 */ /* 0x000fc800078e020e */
[----:B------:R-:W-:Y:S01]  /*07d0*/  IMAD.WIDE R28, R0, 0x8, R26 ;  /* 0x00000008001c7825 */ /* 0x000fe200078e021a */
[----:B--2---:R-:W-:Y:S01]  /*07e0*/  DFMA R24, R24, R22, R20 ;  /* 0x000000161818722b */ /* 0x004fe20000000014 */
[----:B------:R-:W2:Y:S04]  /*07f0*/  LDG.E.64 R22, desc[UR10][R6.64+0x20] ;  /* 0x0000200a06167981 */ /* 0x000ea8000c1e1b00 */
[----:B------:R-:W2:Y:S03]  /*0800*/  LDG.E.64 R20, desc[UR10][R14.64] ;  /* 0x0000000a0e147981 */ /* 0x000ea6000c1e1b00 */
[----:B---3--:R-:W-:Y:S01]  /*0810*/  DFMA R24, R18, R16, R24 ;  /* 0x000000101218722b */ /* 0x008fe20000000018 */
[----:B------:R-:W3:Y:S04]  /*0820*/  LDG.E.64 R18, desc[UR10][R6.64+0x28] ;  /* 0x0000280a06127981 */ /* 0x000ee8000c1e1b00 */
[----:B------:R-:W3:Y:S03]  /*0830*/  LDG.E.64 R16, desc[UR10][R26.64] ;  /* 0x0000000a1a107981 */ /* 0x000ee6000c1e1b00 */
[----:B----4-:R-:W-:-:S02]  /*0840*/  DFMA R8, R8, R12, R24 ;  /* 0x0000000c0808722b */ /* 0x010fc40000000018 */
[----:B------:R-:W4:Y:S04]  /*0850*/  LDG.E.64 R24, desc[UR10][R6.64+0x30] ;  /* 0x0000300a06187981 */ /* 0x000f28000c1e1b00 */
[----:B------:R0:W4:Y:S04]  /*0860*/  LDG.E.64 R12, desc[UR10][R28.64] ;  /* 0x0000000a1c0c7981 */ /* 0x000128000c1e1b00 */
[----:B------:R-:W4:Y:S01]  /*0870*/  LDG.E.64 R14, desc[UR10][R6.64+0x38] ;  /* 0x0000380a060e7981 */ /* 0x000f22000c1e1b00 */
[----:B0-----:R-:W-:-:S06]  /*0880*/  IMAD.WIDE R28, R0, 0x8, R28 ;  /* 0x00000008001c7825 */ /* 0x001fcc00078e021c */
[----:B------:R-:W4:Y:S01]  /*0890*/  LDG.E.64 R28, desc[UR10][R28.64] ;  /* 0x0000000a1c1c7981 */ /* 0x000f22000c1e1b00 */
[----:B-----5:R-:W-:Y:S01]  /*08a0*/  DFMA R4, R4, R10, R8 ;  /* 0x0000000a0404722b */ /* 0x020fe20000000008 */
[----:B------:R-:W-:-:S07]  /*08b0*/  IADD3 R2, PT, PT, R2, 0x8, RZ ;  /* 0x0000000802027810 */ /* 0x000fce0007ffe0ff */
[----:B--2---:R-:W-:-:S08]  /*08c0*/  DFMA R4, R20, R22, R4 ;  /* 0x000000161404722b */ /* 0x004fd00000000004 */
[----:B---3--:R-:W-:-:S08]  /*08d0*/  DFMA R4, R16, R18, R4 ;  /* 0x000000121004722b */ /* 0x008fd00000000004 */
[----:B----4-:R-:W-:-:S08]  /*08e0*/  DFMA R4, R12, R24, R4 ;  /* 0x000000180c04722b */ /* 0x010fd00000000004 */
[----:B------:R-:W-:-:S11]  /*08f0*/  DFMA R20, R28, R14, R4 ;  /* 0x0000000e1c14722b */ /* 0x000fd60000000004 */
.L_x_4:
        /* <DEDUP_REMOVED lines=9> */
[----:B------:R-:W2:Y:S01]  /*0990*/  LDG.E.64 R4, desc[UR10][R24.64] ;  /* 0x0000000a18047981 */ /* 0x000ea2000c1e1b00 */
        /* <DEDUP_REMOVED lines=8> */
[----:B------:R-:W-:-:S03]  /*0a20*/  IMAD.WIDE R16, R0, 0x8, R28 ;  /* 0x0000000800107825 */ /* 0x000fc600078e021c */
[----:B------:R-:W5:Y:S04]  /*0a30*/  LDG.E.64 R18, desc[UR10][R22.64+0x18] ;  /* 0x0000180a16127981 */ /* 0x000f68000c1e1b00 */
[----:B------:R-:W5:Y:S01]  /*0a40*/  LDG.E.64 R16, desc[UR10][R16.64] ;  /* 0x0000000a10107981 */ /* 0x000f62000c1e1b00 */
[----:B------:R-:W-:Y:S01]  /*0a50*/  IADD3 R2, PT, PT, R2, 0x4, RZ ;  /* 0x0000000402027810 */ /* 0x000fe20007ffe0ff */
[----:B--2---:R-:W-:-:S08]  /*0a60*/  DFMA R4, R4, R6, R20 ;  /* 0x000000060404722b */ /* 0x004fd00000000014 */
[----:B---3--:R-:W-:-:S08]  /*0a70*/  DFMA R4, R10, R8, R4 ;  /* 0x000000080a04722b */ /* 0x008fd00000000004 */
[----:B----4-:R-:W-:-:S08]  /*0a80*/  DFMA R4, R12, R14, R4 ;  /* 0x0000000e0c04722b */ /* 0x010fd00000000004 */
[----:B-----5:R-:W-:-:S11]  /*0a90*/  DFMA R20, R16, R18, R4 ;  /* 0x000000121014722b */ /* 0x020fd60000000004 */
.L_x_5:
[----:B------:R-:W-:Y:S05]  /*0aa0*/  BRA.U !UP1, `(.L_x_1) ;  /* 0x00000001094c7547 */ /* 0x000fea000b800000 */
[----:B------:R-:W0:Y:S01]  /*0ab0*/  LDC.64 R4, c[0x0][0x388] ;  /* 0x0000e200ff047b82 */ /* 0x000e220000000a00 */
[----:B------:R-:W-:Y:S01]  /*0ac0*/  IMAD R11, R2, R0, R3 ;  /* 0x00000000020b7224 */ /* 0x000fe200078e0203 */
[----:B------:R-:W-:-:S06]  /*0ad0*/  UIADD3 UR4, UPT, UPT, -UR4, URZ, URZ ;  /* 0x000000ff04047290 */ /* 0x000fcc000fffe1ff */
[----:B------:R-:W1:Y:S01]  /*0ae0*/  LDC.64 R8, c[0x0][0x380] ;  /* 0x0000e000ff087b82 */ /* 0x000e620000000a00 */
[----:B0-----:R-:W-:-:S03]  /*0af0*/  IMAD.WIDE.U32 R4, R2, 0x8, R4 ;  /* 0x0000000802047825 */ /* 0x001fc600078e0004 */
[----:B------:R-:W-:Y:S02]  /*0b00*/  MOV R10, R4 ;  /* 0x00000004000a7202 */ /* 0x000fe40000000f00 */
[----:B------:R-:W-:-:S07]  /*0b10*/  MOV R13, R5 ;  /* 0x00000005000d7202 */ /* 0x000fce0000000f00 */
.L_x_6:
[----:B-1----:R-:W-:Y:S01]  /*0b20*/  IMAD.WIDE R4, R11, 0x8, R8 ;  /* 0x000000080b047825 */ /* 0x002fe200078e0208 */
[----:B------:R-:W-:Y:S02]  /*0b30*/  MOV R6, R10 ;  /* 0x0000000a00067202 */ /* 0x000fe40000000f00 */
[----:B------:R-:W-:-:S03]  /*0b40*/  MOV R7, R13 ;  /* 0x0000000d00077202 */ /* 0x000fc60000000f00 */
[----:B------:R-:W2:Y:S04]  /*0b50*/  LDG.E.64 R4, desc[UR10][R4.64] ;  /* 0x0000000a04047981 */ /* 0x000ea8000c1e1b00 */
[----:B------:R-:W2:Y:S01]  /*0b60*/  LDG.E.64 R6, desc[UR10][R6.64] ;  /* 0x0000000a06067981 */ /* 0x000ea2000c1e1b00 */
[----:B------:R-:W-:Y:S01]  /*0b70*/  UIADD3 UR4, UPT, UPT, UR4, 0x1, URZ ;  /* 0x0000000104047890 */ /* 0x000fe2000fffe0ff */
[----:B------:R-:W-:Y:S02]  /*0b80*/  IADD3 R10, P0, PT, R10, 0x8, RZ ;  /* 0x000000080a0a7810 */ /* 0x000fe40007f1e0ff */
[----:B------:R-:W-:Y:S01]  /*0b90*/  IADD3 R11, PT, PT, R11, R0, RZ ;  /* 0x000000000b0b7210 */ /* 0x000fe20007ffe0ff */
[----:B------:R-:W-:Y:S01]  /*0ba0*/  UISETP.NE.AND UP0, UPT, UR4, URZ, UPT ;  /* 0x000000ff0400728c */ /* 0x000fe2000bf05270 */
[----:B------:R-:W-:Y:S01]  /*0bb0*/  IADD3.X R13, PT, PT, RZ, R13, RZ, P0, !PT ;  /* 0x0000000dff0d7210 */ /* 0x000fe200007fe4ff */
[----:B--2---:R-:W-:-:S07]  /*0bc0*/  DFMA R20, R4, R6, R20 ;  /* 0x000000060414722b */ /* 0x004fce0000000014 */
[----:B------:R-:W-:Y:S05]  /*0bd0*/  BRA.U UP0, `(.L_x_6) ;  /* 0xfffffffd00d07547 */ /* 0x000fea000b83ffff */
.L_x_1:
[----:B------:R-:W0:Y:S02]  /*0be0*/  LDC.64 R4, c[0x0][0x390] ;  /* 0x0000e400ff047b82 */ /* 0x000e240000000a00 */
[----:B0-----:R-:W-:-:S05]  /*0bf0*/  IMAD.WIDE R2, R3, 0x8, R4 ;  /* 0x0000000803027825 */ /* 0x001fca00078e0204 */
[----:B------:R-:W-:Y:S01]  /*0c00*/  STG.E.64 desc[UR10][R2.64], R20 ;  /* 0x0000001402007986 */ /* 0x000fe2000c101b0a */
[----:B------:R-:W-:Y:S05]  /*0c10*/  EXIT ;  /* 0x000000000000794d */ /* 0x000fea0003800000 */
.L_x_7:
        /* <DEDUP_REMOVED lines=14> */
.L_x_31:


//--------------------- .text._Z19matrix_multiply_AtAPKdPdii --------------------------
	.section	.text._Z19matrix_multiply_AtAPKdPdii,"ax",@progbits
	.align	128
        .global         _Z19matrix_multiply_AtAPKdPdii
        .type           _Z19matrix_multiply_AtAPKdPdii,@function
        .size           _Z19matrix_multiply_AtAPKdPdii,(.L_x_32 - _Z19matrix_multiply_AtAPKdPdii)
        .other          _Z19matrix_multiply_AtAPKdPdii,@"STO_CUDA_ENTRY STV_DEFAULT"
_Z19matrix_multiply_AtAPKdPdii:
.text._Z19matrix_multiply_AtAPKdPdii:
[----:B------:R-:W-:Y:S01]  /*0000*/  LDC R1, c[0x0][0x37c] ;  /* 0x0000df00ff017b82 */ /* 0x000fe20000000800 */
[----:B------:R-:W0:Y:S07]  /*0010*/  S2R R2, SR_TID.X ;  /* 0x0000000000027919 */ /* 0x000e2e0000002100 */
[----:B------:R-:W0:Y:S01]  /*0020*/  LDC R3, c[0x0][0x360] ;  /* 0x0000d800ff037b82 */ /* 0x000e220000000800 */
[----:B------:R-:W1:Y:S07]  /*0030*/  S2R R4, SR_TID.Y ;  /* 0x0000000000047919 */ /* 0x000e6e0000002200 */
[----:B------:R-:W0:Y:S08]  /*0040*/  S2UR UR4, SR_CTAID.X ;  /* 0x00000000000479c3 */ /* 0x000e300000002500 */
[----:B------:R-:W1:Y:S08]  /*0050*/  S2UR UR5, SR_CTAID.Y ;  /* 0x00000000000579c3 */ /* 0x000e700000002600 */
[----:B------:R-:W1:Y:S08]  /*0060*/  LDC R5, c[0x0][0x364] ;  /* 0x0000d900ff057b82 */ /* 0x000e700000000800 */
[----:B------:R-:W2:Y:S01]  /*0070*/  LDC R0, c[0x0][0x394] ;  /* 0x0000e500ff007b82 */ /* 0x000ea20000000800 */
[----:B0-----:R-:W-:-:S02]  /*0080*/  IMAD R3, R3, UR4, R2 ;  /* 0x0000000403037c24 */ /* 0x001fc4000f8e0202 */
[----:B-1----:R-:W-:-:S05]  /*0090*/  IMAD R5, R5, UR5, R4 ;  /* 0x0000000505057c24 */ /* 0x002fca000f8e0204 */
[----:B------:R-:W-:-:S04]  /*00a0*/  VIMNMX R7, PT, PT, R3, R5, !PT ;  /* 0x0000000503077248 */ /* 0x000fc80007fe0100 */
[----:B--2---:R-:W-:-:S13]  /*00b0*/  ISETP.GE.AND P0, PT, R7, R0, PT ;  /* 0x000000000700720c */ /* 0x004fda0003f06270 */
[----:B------:R-:W-:Y:S05]  /*00c0*/  @P0 EXIT ;  /* 0x000000000000094d */ /* 0x000fea0003800000 */
[----:B------:R-:W0:Y:S01]  /*00d0*/  LDC R2, c[0x0][0x390] ;  /* 0x0000e400ff027b82 */ /* 0x000e220000000800 */
[----:B------:R-:W1:Y:S01]  /*00e0*/  LDCU.64 UR4, c[0x0][0x358] ;  /* 0x00006b00ff0477ac */ /* 0x000e620008000a00 */
[----:B------:R-:W-:Y:S02]  /*00f0*/  CS2R R16, SRZ ;  /* 0x0000000000107805 */ /* 0x000fe4000001ff00 */
[----:B0-----:R-:W-:-:S13]  /*0100*/  ISETP.GE.AND P0, PT, R2, 0x1, PT ;  /* 0x000000010200780c */ /* 0x001fda0003f06270 */
[----:B-1----:R-:W-:Y:S05]  /*0110*/  @!P0 BRA `(.L_x_8) ;  /* 0x0000000400c08947 */ /* 0x002fea0003800000 */
[C---:B------:R-:W-:Y:S01]  /*0120*/  ISETP.GE.U32.AND P1, PT, R2.reuse, 0x8, PT ;  /* 0x000000080200780c */ /* 0x040fe20003f26070 */
[----:B------:R-:W-:Y:S01]  /*0130*/  HFMA2 R6, -RZ, RZ, 0, 0 ;  /* 0x00000000ff067431 */ /* 0x000fe200000001ff */
[----:B------:R-:W-:Y:S02]  /*0140*/  LOP3.LUT R4, R2, 0x7, RZ, 0xc0, !PT ;  /* 0x0000000702047812 */ /* 0x000fe400078ec0ff */
[----:B------:R-:W-:Y:S02]  /*0150*/  CS2R R16, SRZ ;  /* 0x0000000000107805 */ /* 0x000fe4000001ff00 */
[----:B------:R-:W-:-:S07]  /*0160*/  ISETP.NE.AND P0, PT, R4, RZ, PT ;  /* 0x000000ff0400720c */ /* 0x000fce0003f05270 */
[----:B------:R-:W-:Y:S06]  /*0170*/  @!P1 BRA `(.L_x_9) ;  /* 0x0000000000cc9947 */ /* 0x000fec0003800000 */
[----:B------:R-:W-:Y:S02]  /*0180*/  LOP3.LUT R6, R2, 0x7ffffff8, RZ, 0xc0, !PT ;  /* 0x7ffffff802067812 */ /* 0x000fe400078ec0ff */
[----:B------:R-:W-:Y:S02]  /*0190*/  CS2R R16, SRZ ;  /* 0x0000000000107805 */ /* 0x000fe4000001ff00 */
[----:B------:R-:W-:Y:S02]  /*01a0*/  MOV R25, R3 ;  /* 0x0000000300197202 */ /* 0x000fe40000000f00 */
[----:B------:R-:W-:Y:S02]  /*01b0*/  MOV R7, R5 ;  /* 0x0000000500077202 */ /* 0x000fe40000000f00 */
[----:B------:R-:W-:-:S07]  /*01c0*/  IADD3 R24, PT, PT, -R6, RZ, RZ ;  /* 0x000000ff06187210 */ /* 0x000fce0007ffe1ff */
.L_x_10:
[----:B------:R-:W0:Y:S02]  /*01d0*/  LDC.64 R22, c[0x0][0x380] ;  /* 0x0000e000ff167b82 */ /* 0x000e240000000a00 */
[----:B0-----:R-:W-:-:S04]  /*01e0*/  IMAD.WIDE R20, R25, 0x8, R22 ;  /* 0x0000000819147825 */ /* 0x001fc800078e0216 */
[----:B------:R-:W-:Y:S01]  /*01f0*/  IMAD.WIDE R22, R7, 0x8, R22 ;  /* 0x0000000807167825 */ /* 0x000fe200078e0216 */
[----:B------:R-:W2:Y:S04]  /*0200*/  LDG.E.64 R8, desc[UR4][R20.64] ;  /* 0x0000000414087981 */ /* 0x000ea8000c1e1b00 */
[----:B------:R-:W2:Y:S01]  /*0210*/  LDG.E.64 R14, desc[UR4][R22.64] ;  /* 0x00000004160e7981 */ /* 0x000ea2000c1e1b00 */
[----:B------:R-:W-:-:S04]  /*0220*/  IMAD.WIDE R28, R0, 0x8, R20 ;  /* 0x00000008001c7825 */ /* 0x000fc800078e0214 */
[C---:B------:R-:W-:Y:S01]  /*0230*/  IMAD.WIDE R18, R0.reuse, 0x8, R22 ;  /* 0x0000000800127825 */ /* 0x040fe200078e0216 */
[----:B------:R0:W3:Y:S04]  /*0240*/  LDG.E.64 R12, desc[UR4][R28.64] ;  /* 0x000000041c0c7981 */ /* 0x0000e8000c1e1b00 */
[----:B------:R-:W3:Y:S01]  /*0250*/  LDG.E.64 R10, desc[UR4][R18.64] ;  /* 0x00000004120a7981 */ /* 0x000ee2000c1e1b00 */
[----:B------:R-:W-:-:S04]  /*0260*/  IMAD.WIDE R26, R0, 0x8, R18 ;  /* 0x00000008001a7825 */ /* 0x000fc800078e0212 */
[----:B0-----:R-:W-:Y:S01]  /*0270*/  IMAD.WIDE R28, R0, 0x8, R28 ;  /* 0x00000008001c7825 */ /* 0x001fe200078e021c */
[----:B--2---:R-:W-:-:S04]  /*0280*/  DFMA R14, R8, R14, R16 ;  /* 0x0000000e080e722b */ /* 0x004fc80000000010 */
[----:B------:R-:W2:Y:S04]  /*0290*/  LDG.E.64 R8, desc[UR4][R28.64] ;  /* 0x000000041c087981 */ /* 0x000ea8000c1e1b00 */
[----:B------:R-:W2:Y:S01]  /*02a0*/  LDG.E.64 R16, desc[UR4][R26.64] ;  /* 0x000000041a107981 */ /* 0x000ea2000c1e1b00 */
[----:B------:R-:W-:Y:S01]  /*02b0*/  IMAD.WIDE R20, R0, 0x8, R28 ;  /* 0x0000000800147825 */ /* 0x000fe200078e021c */
[----:B---3--:R-:W-:-:S03]  /*02c0*/  DFMA R10, R12, R10, R14 ;  /* 0x0000000a0c0a722b */ /* 0x008fc6000000000e */
        /* <DEDUP_REMOVED lines=14> */
[----:B0-----:R-:W-:-:S04]  /*03b0*/  IMAD.WIDE R26, R0, 0x8, R26 ;  /* 0x00000008001a7825 */ /* 0x001fc800078e021a */
[----:B------:R-:W-:-:S04]  /*03c0*/  IMAD.WIDE R18, R0, 0x8, R22 ;  /* 0x0000000800127825 */ /* 0x000fc800078e0216 */
[----:B------:R-:W-:Y:S02]  /*03d0*/  IMAD.WIDE R20, R0, 0x8, R26 ;  /* 0x0000000800147825 */ /* 0x000fe400078e021a */
[----:B------:R-:W4:Y:S04]  /*03e0*/  LDG.E.64 R18, desc[UR4][R18.64] ;  /* 0x0000000412127981 */ /* 0x000f28000c1e1b00 */
[----:B------:R-:W4:Y:S01]  /*03f0*/  LDG.E.64 R20, desc[UR4][R20.64] ;  /* 0x0000000414147981 */ /* 0x000f22000c1e1b00 */
[----:B--2---:R-:W-:-:S03]  /*0400*/  DFMA R8, R10, R8, R12 ;  /* 0x000000080a08722b */ /* 0x004fc6000000000c */
[----:B------:R-:W2:Y:S04]  /*0410*/  LDG.E.64 R10, desc[UR4][R26.64] ;  /* 0x000000041a0a7981 */ /* 0x000ea8000c1e1b00 */
[----:B------:R-:W2:Y:S01]  /*0420*/  LDG.E.64 R12, desc[UR4][R22.64] ;  /* 0x00000004160c7981 */ /* 0x000ea2000c1e1b00 */
[----:B------:R-:W-:Y:S01]  /*0430*/  IADD3 R24, PT, PT, R24, 0x8, RZ ;  /* 0x0000000818187810 */ /* 0x000fe20007ffe0ff */
[----:B---3--:R-:W-:-:S03]  /*0440*/  DFMA R8, R14, R16, R8 ;  /* 0x000000100e08722b */ /* 0x008fc60000000008 */
[----:B------:R-:W-:Y:S02]  /*0450*/  ISETP.NE.AND P1, PT, R24, RZ, PT ;  /* 0x000000ff1800720c */ /* 0x000fe40003f25270 */
[C---:B------:R-:W-:Y:S02]  /*0460*/  LEA R7, R0.reuse, R7, 0x3 ;  /* 0x0000000700077211 */ /* 0x040fe400078e18ff */
[----:B------:R-:W-:Y:S01]  /*0470*/  LEA R25, R0, R25, 0x3 ;  /* 0x0000001900197211 */ /* 0x000fe200078e18ff */
[----:B--2---:R-:W-:-:S08]  /*0480*/  DFMA R8, R10, R12, R8 ;  /* 0x0000000c0a08722b */ /* 0x004fd00000000008 */
[----:B----4-:R-:W-:Y:S01]  /*0490*/  DFMA R16, R20, R18, R8 ;  /* 0x000000121410722b */ /* 0x010fe20000000008 */
[----:B------:R-:W-:Y:S10]  /*04a0*/  @P1 BRA `(.L_x_10) ;  /* 0xfffffffc00481947 */ /* 0x000ff4000383ffff */
.L_x_9:
[----:B------:R-:W-:Y:S05]  /*04b0*/  @!P0 BRA `(.L_x_8) ;  /* 0x0000000000d88947 */ /* 0x000fea0003800000 */
[----:B------:R-:W-:Y:S02]  /*04c0*/  ISETP.GE.U32.AND P0, PT, R4, 0x4, PT ;  /* 0x000000040400780c */ /* 0x000fe40003f06070 */
[----:B------:R-:W-:-:S04]  /*04d0*/  LOP3.LUT R7, R2, 0x3, RZ, 0xc0, !PT ;  /* 0x0000000302077812 */ /* 0x000fc800078ec0ff */
[----:B------:R-:W-:-:S07]  /*04e0*/  ISETP.NE.AND P1, PT, R7, RZ, PT ;  /* 0x000000ff0700720c */ /* 0x000fce0003f25270 */
[----:B------:R-:W-:Y:S06]  /*04f0*/  @!P0 BRA `(.L_x_11) ;  /* 0x0000000000608947 */ /* 0x000fec0003800000 */
[----:B------:R-:W0:Y:S01]  /*0500*/  LDC.64 R8, c[0x0][0x380] ;  /* 0x0000e000ff087b82 */ /* 0x000e220000000a00 */
[CC--:B------:R-:W-:Y:S02]  /*0510*/  IMAD R23, R6.reuse, R0.reuse, R3 ;  /* 0x0000000006177224 */ /* 0x0c0fe400078e0203 */
[----:B------:R-:W-:Y:S02]  /*0520*/  IMAD R11, R6, R0, R5 ;  /* 0x00000000060b7224 */ /* 0x000fe400078e0205 */
[----:B0-----:R-:W-:-:S04]  /*0530*/  IMAD.WIDE R22, R23, 0x8, R8 ;  /* 0x0000000817167825 */ /* 0x001fc800078e0208 */
[----:B------:R-:W-:Y:S01]  /*0540*/  IMAD.WIDE R8, R11, 0x8, R8 ;  /* 0x000000080b087825 */ /* 0x000fe200078e0208 */
[----:B------:R-:W2:Y:S04]  /*0550*/  LDG.E.64 R18, desc[UR4][R22.64] ;  /* 0x0000000416127981 */ /* 0x000ea8000c1e1b00 */
[----:B------:R-:W2:Y:S01]  /*0560*/  LDG.E.64 R20, desc[UR4][R8.64] ;  /* 0x0000000408147981 */ /* 0x000ea2000c1e1b00 */
[----:B------:R-:W-:-:S04]  /*0570*/  IMAD.WIDE R28, R0, 0x8, R22 ;  /* 0x00000008001c7825 */ /* 0x000fc800078e0216 */
[C---:B------:R-:W-:Y:S01]  /*0580*/  IMAD.WIDE R26, R0.reuse, 0x8, R8 ;  /* 0x00000008001a7825 */ /* 0x040fe200078e0208 */
[----:B------:R0:W3:Y:S04]  /*0590*/  LDG.E.64 R12, desc[UR4][R28.64] ;  /* 0x000000041c0c7981 */ /* 0x0000e8000c1e1b00 */
[----:B------:R1:W3:Y:S01]  /*05a0*/  LDG.E.64 R14, desc[UR4][R26.64] ;  /* 0x000000041a0e7981 */ /* 0x0002e2000c1e1b00 */
[----:B0-----:R-:W-:-:S04]  /*05b0*/  IMAD.WIDE R28, R0, 0x8, R28 ;  /* 0x00000008001c7825 */ /* 0x001fc800078e021c */
[C---:B-1----:R-:W-:Y:S01]  /*05c0*/  IMAD.WIDE R26, R0.reuse, 0x8, R26 ;  /* 0x00000008001a7825 */ /* 0x042fe200078e021a */
[----:B------:R-:W4:Y:S04]  /*05d0*/  LDG.E.64 R8, desc[UR4][R28.64] ;  /* 0x000000041c087981 */ /* 0x000f28000c1e1b00 */
[----:B------:R-:W4:Y:S01]  /*05e0*/  LDG.E.64 R10, desc[UR4][R26.64] ;  /* 0x000000041a0a7981 */ /* 0x000f22000c1e1b00 */
[----:B------:R-:W-:-:S04]  /*05f0*/  IMAD.WIDE R24, R0, 0x8, R28 ;  /* 0x0000000800187825 */ /* 0x000fc800078e021c */
[----:B------:R-:W-:Y:S02]  /*0600*/  IMAD.WIDE R22, R0, 0x8, R26 ;  /* 0x0000000800167825 */ /* 0x000fe400078e021a */
[----:B------:R-:W5:Y:S04]  /*0610*/  LDG.E.64 R24, desc[UR4][R24.64] ;  /* 0x0000000418187981 */ /* 0x000f68000c1e1b00 */
[----:B------:R-:W5:Y:S01]  /*0620*/  LDG.E.64 R22, desc[UR4][R22.64] ;  /* 0x0000000416167981 */ /* 0x000f62000c1e1b00 */
[----:B------:R-:W-:Y:S01]  /*0630*/  IADD3 R6, PT, PT, R6, 0x4, RZ ;  /* 0x0000000406067810 */ /* 0x000fe20007ffe0ff */
[----:B--2---:R-:W-:-:S08]  /*0640*/  DFMA R18, R18, R20, R16 ;  /* 0x000000141212722b */ /* 0x004fd00000000010 */
[----:B---3--:R-:W-:-:S08]  /*0650*/  DFMA R12, R12, R14, R18 ;  /* 0x0000000e0c0c722b */ /* 0x008fd00000000012 */
[----:B----4-:R-:W-:-:S08]  /*0660*/  DFMA R8, R8, R10, R12 ;  /* 0x0000000a0808722b */ /* 0x010fd0000000000c */
[----:B-----5:R-:W-:-:S11]  /*0670*/  DFMA R16, R24, R22, R8 ;  /* 0x000000161810722b */ /* 0x020fd60000000008 */
.L_x_11:
[----:B------:R-:W-:Y:S05]  /*0680*/  @!P1 BRA `(.L_x_8) ;  /* 0x0000000000649947 */ /* 0x000fea0003800000 */
[----:B------:R-:W-:Y:S02]  /*0690*/  ISETP.NE.AND P0, PT, R7, 0x1, PT ;  /* 0x000000010700780c */ /* 0x000fe40003f05270 */
[----:B------:R-:W-:-:S04]  /*06a0*/  LOP3.LUT R2, R2, 0x1, RZ, 0xc0, !PT ;  /* 0x0000000102027812 */ /* 0x000fc800078ec0ff */
[----:B------:R-:W-:-:S07]  /*06b0*/  ISETP.NE.U32.AND P1, PT, R2, 0x1, PT ;  /* 0x000000010200780c */ /* 0x000fce0003f25070 */
[----:B------:R-:W0:Y:S01]  /*06c0*/  @P0 LDC.64 R8, c[0x0][0x380] ;  /* 0x0000e000ff080b82 */ /* 0x000e220000000a00 */
[CC--:B------:R-:W-:Y:S02]  /*06d0*/  @P0 IMAD R21, R6.reuse, R0.reuse, R3 ;  /* 0x0000000006150224 */ /* 0x0c0fe400078e0203 */
[C---:B------:R-:W-:Y:S01]  /*06e0*/  @P0 IMAD R23, R6.reuse, R0, R5 ;  /* 0x0000000006170224 */ /* 0x040fe200078e0205 */
[----:B------:R-:W-:-:S04]  /*06f0*/  @P0 IADD3 R6, PT, PT, R6, 0x2, RZ ;  /* 0x0000000206060810 */ /* 0x000fc80007ffe0ff */
[----:B------:R-:W1:Y:S01]  /*0700*/  @!P1 LDC.64 R12, c[0x0][0x380] ;  /* 0x0000e000ff0c9b82 */ /* 0x000e620000000a00 */
[CC--:B------:R-:W-:Y:S02]  /*0710*/  @!P1 IMAD R19, R6.reuse, R0.reuse, R3 ;  /* 0x0000000006139224 */ /* 0x0c0fe400078e0203 */
[----:B------:R-:W-:Y:S02]  /*0720*/  @!P1 IMAD R27, R6, R0, R5 ;  /* 0x00000000061b9224 */ /* 0x000fe400078e0205 */
[----:B0-----:R-:W-:-:S04]  /*0730*/  @P0 IMAD.WIDE R20, R21, 0x8, R8 ;  /* 0x0000000815140825 */ /* 0x001fc800078e0208 */
[----:B------:R-:W-:Y:S02]  /*0740*/  @P0 IMAD.WIDE R22, R23, 0x8, R8 ;  /* 0x0000000817160825 */ /* 0x000fe400078e0208 */
[----:B------:R-:W2:Y:S04]  /*0750*/  @P0 LDG.E.64 R8, desc[UR4][R20.64] ;  /* 0x0000000414080981 */ /* 0x000ea8000c1e1b00 */
[----:B------:R-:W2:Y:S01]  /*0760*/  @P0 LDG.E.64 R10, desc[UR4][R22.64] ;  /* 0x00000004160a0981 */ /* 0x000ea2000c1e1b00 */
[----:B------:R-:W-:-:S04]  /*0770*/  @P0 IMAD.WIDE R14, R0, 0x8, R22 ;  /* 0x00000008000e0825 */ /* 0x000fc800078e0216 */
[----:B------:R-:W-:Y:S02]  /*0780*/  @P0 IMAD.WIDE R24, R0, 0x8, R20 ;  /* 0x0000000800180825 */ /* 0x000fe400078e0214 */
[----:B------:R-:W3:Y:S02]  /*0790*/  @P0 LDG.E.64 R14, desc[UR4][R14.64] ;  /* 0x000000040e0e0981 */ /* 0x000ee4000c1e1b00 */
[--C-:B-1----:R-:W-:Y:S02]  /*07a0*/  @!P1 IMAD.WIDE R18, R19, 0x8, R12.reuse ;  /* 0x0000000813129825 */ /* 0x102fe400078e020c */
[----:B------:R-:W3:Y:S02]  /*07b0*/  @P0 LDG.E.64 R6, desc[UR4][R24.64] ;  /* 0x0000000418060981 */ /* 0x000ee4000c1e1b00 */
[----:B------:R-:W-:Y:S02]  /*07c0*/  @!P1 IMAD.WIDE R12, R27, 0x8, R12 ;  /* 0x000000081b0c9825 */ /* 0x000fe400078e020c */
[----:B------:R-:W4:Y:S04]  /*07d0*/  @!P1 LDG.E.64 R18, desc[UR4][R18.64] ;  /* 0x0000000412129981 */ /* 0x000f28000c1e1b00 */
[----:B------:R-:W4:Y:S01]  /*07e0*/  @!P1 LDG.E.64 R12, desc[UR4][R12.64] ;  /* 0x000000040c0c9981 */ /* 0x000f22000c1e1b00 */
[----:B--2---:R-:W-:-:S08]  /*07f0*/  @P0 DFMA R8, R8, R10, R16 ;  /* 0x0000000a0808022b */ /* 0x004fd00000000010 */
[----:B---3--:R-:W-:-:S08]  /*0800*/  @P0 DFMA R16, R6, R14, R8 ;  /* 0x0000000e0610022b */ /* 0x008fd00000000008 */
[----:B----4-:R-:W-:-:S11]  /*0810*/  @!P1 DFMA R16, R18, R12, R16 ;  /* 0x0000000c1210922b */ /* 0x010fd60000000010 */
.L_x_8:
[----:B------:R-:W0:Y:S01]  /*0820*/  LDC.64 R6, c[0x0][0x388] ;  /* 0x0000e200ff067b82 */ /* 0x000e220000000a00 */
[----:B------:R-:W-:-:S04]  /*0830*/  IMAD R3, R3, R0, R5 ;  /* 0x0000000003037224 */ /* 0x000fc800078e0205 */
[----:B0-----:R-:W-:-:S05]  /*0840*/  IMAD.WIDE R2, R3, 0x8, R6 ;  /* 0x0000000803027825 */ /* 0x001fca00078e0206 */
[----:B------:R-:W-:Y:S01]  /*0850*/  STG.E.64 desc[UR4][R2.64], R16 ;  /* 0x0000001002007986 */ /* 0x000fe2000c101b04 */
[----:B------:R-:W-:Y:S05]  /*0860*/  EXIT ;  /* 0x000000000000794d */ /* 0x000fea0003800000 */
.L_x_12:
        /* <DEDUP_REMOVED lines=9> */
.L_x_32:


//--------------------- .text._Z30compute_residuals_and_jacobianPKdS0_S0_PdS1_i --------------------------
	.section	.text._Z30compute_residuals_and_jacobianPKdS0_S0_PdS1_i,"ax",@progbits
	.align	128
        .global         _Z30compute_residuals_and_jacobianPKdS0_S0_PdS1_i
        .type           _Z30compute_residuals_and_jacobianPKdS0_S0_PdS1_i,@function
        .size           _Z30compute_residuals_and_jacobianPKdS0_S0_PdS1_i,(.L_x_29 - _Z30compute_residuals_and_jacobianPKdS0_S0_PdS1_i)
        .other          _Z30compute_residuals_and_jacobianPKdS0_S0_PdS1_i,@"STO_CUDA_ENTRY STV_DEFAULT"
_Z30compute_residuals_and_jacobianPKdS0_S0_PdS1_i:
.text._Z30compute_residuals_and_jacobianPKdS0_S0_PdS1_i:
[----:B------:R-:W0:Y:S01]  /*0000*/  LDC R1, c[0x0][0x37c] ;  /* 0x0000df00ff017b82 */ /* 0x000e220000000800 */
[----:B------:R-:W1:Y:S07]  /*0010*/  S2R R3, SR_TID.X ;  /* 0x0000000000037919 */ /* 0x000e6e0000002100 */
[----:B------:R-:W1:Y:S01]  /*0020*/  S2UR UR4, SR_CTAID.X ;  /* 0x00000000000479c3 */ /* 0x000e620000002500 */
[----:B------:R-:W2:Y:S01]  /*0030*/  LDCU UR5, c[0x0][0x3a8] ;  /* 0x00007500ff0577ac */ /* 0x000ea20008000800 */
[----:B0-----:R-:W-:-:S06]  /*0040*/  VIADD R1, R1, 0xffffffd8 ;  /* 0xffffffd801017836 */ /* 0x001fcc0000000000 */
[----:B------:R-:W1:Y:S02]  /*0050*/  LDC R0, c[0x0][0x360] ;  /* 0x0000d800ff007b82 */ /* 0x000e640000000800 */
[----:B-1----:R-:W-:-:S05]  /*0060*/  IMAD R0, R0, UR4, R3 ;  /* 0x0000000400007c24 */ /* 0x002fca000f8e0203 */
[----:B--2---:R-:W-:-:S13]  /*0070*/  ISETP.GE.AND P0, PT, R0, UR5, PT ;  /* 0x0000000500007c0c */ /* 0x004fda000bf06270 */
[----:B------:R-:W-:Y:S05]  /*0080*/  @P0 EXIT ;  /* 0x000000000000094d */ /* 0x000fea0003800000 */
[----:B------:R-:W0:Y:S01]  /*0090*/  LDC.64 R6, c[0x0][0x380] ;  /* 0x0000e000ff067b82 */ /* 0x000e220000000a00 */
[----:B------:R-:W1:Y:S07]  /*00a0*/  LDCU.64 UR4, c[0x0][0x358] ;  /* 0x00006b00ff0477ac */ /* 0x000e6e0008000a00 */
[----:B------:R-:W2:Y:S08]  /*00b0*/  LDC.64 R4, c[0x0][0x390] ;  /* 0x0000e400ff047b82 */ /* 0x000eb00000000a00 */
[----:B------:R-:W3:Y:S01]  /*00c0*/  LDC.64 R2, c[0x0][0x388] ;  /* 0x0000e200ff027b82 */ /* 0x000ee20000000a00 */
[----:B0-----:R-:W-:-:S06]  /*00d0*/  IMAD.WIDE R6, R0, 0x8, R6 ;  /* 0x0000000800067825 */ /* 0x001fcc00078e0206 */
[----:B-1----:R-:W4:Y:S04]  /*00e0*/  LDG.E.64 R6, desc[UR4][R6.64] ;  /* 0x0000000406067981 */ /* 0x002f28000c1e1b00 */
[----:B--2---:R-:W4:Y:S04]  /*00f0*/  LDG.E.64 R8, desc[UR4][R4.64] ;  /* 0x0000000404087981 */ /* 0x004f28000c1e1b00 */
[----:B------:R0:W2:Y:S01]  /*0100*/  LDG.E.64 R20, desc[UR4][R4.64+0x8] ;  /* 0x0000080404147981 */ /* 0x0000a2000c1e1b00 */
[----:B---3--:R-:W-:-:S06]  /*0110*/  IMAD.WIDE R2, R0, 0x8, R2 ;  /* 0x0000000800027825 */ /* 0x008fcc00078e0202 */
[----:B------:R-:W5:Y:S01]  /*0120*/  LDG.E.64 R2, desc[UR4][R2.64] ;  /* 0x0000000402027981 */ /* 0x000f62000c1e1b00 */
[----:B------:R-:W-:Y:S02]  /*0130*/  IMAD.MOV.U32 R10, RZ, RZ, 0x652b82fe ;  /* 0x652b82feff0a7424 */ /* 0x000fe400078e00ff */
[----:B------:R-:W-:Y:S01]  /*0140*/  IMAD.MOV.U32 R11, RZ, RZ, 0x3ff71547 ;  /* 0x3ff71547ff0b7424 */ /* 0x000fe200078e00ff */
[----:B------:R-:W-:Y:S01]  /*0150*/  UMOV UR6, 0xfefa39ef ;  /* 0xfefa39ef00067882 */ /* 0x000fe20000000000 */
[----:B------:R-:W-:Y:S01]  /*0160*/  UMOV UR7, 0x3fe62e42 ;  /* 0x3fe62e4200077882 */ /* 0x000fe20000000000 */
[----:B------:R-:W-:Y:S01]  /*0170*/  BSSY.RECONVERGENT B0, `(.L_x_13) ;  /* 0x000003a000007945 */ /* 0x000fe20003800200 */
[----:B----4-:R-:W-:-:S08]  /*0180*/  DMUL R8, R6, -R8 ;  /* 0x8000000806087228 */ /* 0x010fd00000000000 */
[----:B------:R-:W-:-:S08]  /*0190*/  DFMA R10, R8, R10, 6.75539944105574400000e+15 ;  /* 0x43380000080a742b */ /* 0x000fd0000000000a */
[----:B------:R-:W-:-:S08]  /*01a0*/  DADD R12, R10, -6.75539944105574400000e+15 ;  /* 0xc33800000a0c7429 */ /* 0x000fd00000000000 */
[----:B------:R-:W-:Y:S01]  /*01b0*/  DFMA R14, R12, -UR6, R8 ;  /* 0x800000060c0e7c2b */ /* 0x000fe20008000008 */
[----:B------:R-:W-:Y:S01]  /*01c0*/  UMOV UR6, 0x3b39803f ;  /* 0x3b39803f00067882 */ /* 0x000fe20000000000 */
[----:B------:R-:W-:-:S06]  /*01d0*/  UMOV UR7, 0x3c7abc9e ;  /* 0x3c7abc9e00077882 */ /* 0x000fcc0000000000 */
[----:B0-----:R-:W-:Y:S01]  /*01e0*/  DFMA R4, R12, -UR6, R14 ;  /* 0x800000060c047c2b */ /* 0x001fe2000800000e */
[----:B------:R-:W-:Y:S02]  /*01f0*/  IMAD.MOV.U32 R12, RZ, RZ, -0x35dec16 ;  /* 0xfca213eaff0c7424 */ /* 0x000fe400078e00ff */
[----:B------:R-:W-:Y:S01]  /*0200*/  IMAD.MOV.U32 R13, RZ, RZ, 0x3e928af3 ;  /* 0x3e928af3ff0d7424 */ /* 0x000fe200078e00ff */
[----:B------:R-:W-:Y:S01]  /*0210*/  UMOV UR6, 0x69ce2bdf ;  /* 0x69ce2bdf00067882 */ /* 0x000fe20000000000 */
[----:B------:R-:W-:-:S04]  /*0220*/  UMOV UR7, 0x3e5ade15 ;  /* 0x3e5ade1500077882 */ /* 0x000fc80000000000 */
[----:B------:R-:W-:Y:S01]  /*0230*/  DFMA R12, R4, UR6, R12 ;  /* 0x00000006040c7c2b */ /* 0x000fe2000800000c */
[----:B------:R-:W-:Y:S01]  /*0240*/  UMOV UR6, 0x62401315 ;  /* 0x6240131500067882 */ /* 0x000fe20000000000 */
[----:B------:R-:W-:-:S06]  /*0250*/  UMOV UR7, 0x3ec71dee ;  /* 0x3ec71dee00077882 */ /* 0x000fcc0000000000 */
[----:B------:R-:W-:Y:S01]  /*0260*/  DFMA R12, R4, R12, UR6 ;  /* 0x00000006040c7e2b */ /* 0x000fe2000800000c */
        /* <DEDUP_REMOVED lines=19> */
[----:B------:R-:W-:Y:S01]  /*03a0*/  UMOV UR7, 0x3fe00000 ;  /* 0x3fe0000000077882 */ /* 0x000fe20000000000 */
[----:B--2---:R-:W-:-:S05]  /*03b0*/  DMUL R20, R6, R20 ;  /* 0x0000001406147228 */ /* 0x004fca0000000000 */
[----:B------:R-:W-:Y:S01]  /*03c0*/  DFMA R12, R4, R12, UR6 ;  /* 0x00000006040c7e2b */ /* 0x000fe2000800000c */
[----:B------:R-:W-:Y:S02]  /*03d0*/  FSETP.GEU.AND P0, PT, |R9|, 4.1917929649353027344, PT ;  /* 0x4086232b0900780b */ /* 0x000fe40003f0e200 */
[----:B------:R-:W-:-:S05]  /*03e0*/  DSETP.NEU.AND P2, PT, |R20|, +INF , PT ;  /* 0x7ff000001400742a */ /* 0x000fca0003f4d200 */
[----:B------:R-:W-:-:S08]  /*03f0*/  DFMA R12, R4, R12, 1 ;  /* 0x3ff00000040c742b */ /* 0x000fd0000000000c */
[----:B------:R-:W-:Y:S02]  /*0400*/  DFMA R12, R4, R12, 1 ;  /* 0x3ff00000040c742b */ /* 0x000fe4000000000c */
[----:B------:R-:W-:-:S08]  /*0410*/  @!P2 DMUL R22, RZ, R20 ;  /* 0x00000014ff16a228 */ /* 0x000fd00000000000 */
[----:B------:R-:W-:Y:S02]  /*0420*/  IMAD R5, R10, 0x100000, R13 ;  /* 0x001000000a057824 */ /* 0x000fe400078e020d */
[----:B------:R-:W-:Y:S01]  /*0430*/  IMAD.MOV.U32 R4, RZ, RZ, R12 ;  /* 0x000000ffff047224 */ /* 0x000fe200078e000c */
[----:B------:R-:W-:Y:S06]  /*0440*/  @!P0 BRA `(.L_x_14) ;  /* 0x0000000000308947 */ /* 0x000fec0003800000 */
[----:B------:R-:W-:Y:S01]  /*0450*/  FSETP.GEU.AND P1, PT, |R9|, 4.2275390625, PT ;  /* 0x408748000900780b */ /* 0x000fe20003f2e200 */
[C---:B------:R-:W-:Y:S02]  /*0460*/  DADD R14, R8.reuse, +INF ;  /* 0x7ff00000080e7429 */ /* 0x040fe40000000000 */
[----:B------:R-:W-:-:S08]  /*0470*/  DSETP.GEU.AND P0, PT, R8, RZ, PT ;  /* 0x000000ff0800722a */ /* 0x000fd00003f0e000 */
[----:B------:R-:W-:Y:S02]  /*0480*/  FSEL R5, R15, RZ, P0 ;  /* 0x000000ff0f057208 */ /* 0x000fe40000000000 */
[----:B------:R-:W-:-:S04]  /*0490*/  @!P1 LEA.HI R4, R10, R10, RZ, 0x1 ;  /* 0x0000000a0a049211 */ /* 0x000fc800078f08ff */
[----:B------:R-:W-:Y:S02]  /*04a0*/  @!P1 SHF.R.S32.HI R9, RZ, 0x1, R4 ;  /* 0x00000001ff099819 */ /* 0x000fe40000011404 */
[----:B------:R-:W-:-:S03]  /*04b0*/  FSEL R4, R14, RZ, P0 ;  /* 0x000000ff0e047208 */ /* 0x000fc60000000000 */
[----:B------:R-:W-:Y:S02]  /*04c0*/  @!P1 IMAD.IADD R8, R10, 0x1, -R9 ;  /* 0x000000010a089824 */ /* 0x000fe400078e0a09 */
[----:B------:R-:W-:-:S03]  /*04d0*/  @!P1 IMAD R13, R9, 0x100000, R13 ;  /* 0x00100000090d9824 */ /* 0x000fc600078e020d */
[----:B------:R-:W-:Y:S01]  /*04e0*/  @!P1 LEA R9, R8, 0x3ff00000, 0x14 ;  /* 0x3ff0000008099811 */ /* 0x000fe200078ea0ff */
[----:B------:R-:W-:-:S06]  /*04f0*/  @!P1 IMAD.MOV.U32 R8, RZ, RZ, RZ ;  /* 0x000000ffff089224 */ /* 0x000fcc00078e00ff */
[----:B------:R-:W-:-:S11]  /*0500*/  @!P1 DMUL R4, R12, R8 ;  /* 0x000000080c049228 */ /* 0x000fd60000000000 */
.L_x_14:
[----:B------:R-:W-:Y:S05]  /*0510*/  BSYNC.RECONVERGENT B0 ;  /* 0x0000000000007941 */ /* 0x000fea0003800200 */
.L_x_13:
[----:B------:R-:W-:Y:S01]  /*0520*/  BSSY.RECONVERGENT B0, `(.L_x_15) ;  /* 0x000001c000007945 */ /* 0x000fe20003800200 */
[----:B------:R-:W-:-:S03]  /*0530*/  @!P2 IMAD.MOV.U32 R28, RZ, RZ, 0x1 ;  /* 0x00000001ff1ca424 */ /* 0x000fc600078e00ff */
[----:B------:R-:W-:Y:S05]  /*0540*/  @!P2 BRA `(.L_x_16) ;  /* 0x000000000064a947 */ /* 0x000fea0003800000 */
[----:B------:R-:W-:Y:S01]  /*0550*/  UMOV UR6, 0x6dc9c883 ;  /* 0x6dc9c88300067882 */ /* 0x000fe20000000000 */
[----:B------:R-:W-:Y:S01]  /*0560*/  UMOV UR7, 0x3fe45f30 ;  /* 0x3fe45f3000077882 */ /* 0x000fe20000000000 */
[C---:B------:R-:W-:Y:S01]  /*0570*/  DSETP.GE.AND P0, PT, |R20|.reuse, 2.14748364800000000000e+09, PT ;  /* 0x41e000001400742a */ /* 0x040fe20003f06200 */
[----:B------:R-:W-:Y:S01]  /*0580*/  BSSY.RECONVERGENT B1, `(.L_x_17) ;  /* 0x0000014000017945 */ /* 0x000fe20003800200 */
[----:B------:R-:W-:Y:S01]  /*0590*/  DMUL R8, R20, UR6 ;  /* 0x0000000614087c28 */ /* 0x000fe20008000000 */
[----:B------:R-:W-:Y:S01]  /*05a0*/  UMOV UR6, 0x54442d18 ;  /* 0x54442d1800067882 */ /* 0x000fe20000000000 */
[----:B------:R-:W-:-:S08]  /*05b0*/  UMOV UR7, 0x3ff921fb ;  /* 0x3ff921fb00077882 */ /* 0x000fd00000000000 */
[----:B------:R-:W0:Y:S08]  /*05c0*/  F2I.F64 R8, R8 ;  /* 0x0000000800087311 */ /* 0x000e300000301100 */
[----:B0-----:R-:W0:Y:S02]  /*05d0*/  I2F.F64 R22, R8 ;  /* 0x0000000800167312 */ /* 0x001e240000201c00 */
[----:B0-----:R-:W-:Y:S01]  /*05e0*/  DFMA R10, R22, -UR6, R20 ;  /* 0x80000006160a7c2b */ /* 0x001fe20008000014 */
[----:B------:R-:W-:Y:S01]  /*05f0*/  UMOV UR6, 0x33145c00 ;  /* 0x33145c0000067882 */ /* 0x000fe20000000000 */
[----:B------:R-:W-:-:S06]  /*0600*/  UMOV UR7, 0x3c91a626 ;  /* 0x3c91a62600077882 */ /* 0x000fcc0000000000 */
[----:B------:R-:W-:Y:S01]  /*0610*/  DFMA R10, R22, -UR6, R10 ;  /* 0x80000006160a7c2b */ /* 0x000fe2000800000a */
[----:B------:R-:W-:Y:S01]  /*0620*/  UMOV UR6, 0x252049c0 ;  /* 0x252049c000067882 */ /* 0x000fe20000000000 */
[----:B------:R-:W-:-:S06]  /*0630*/  UMOV UR7, 0x397b839a ;  /* 0x397b839a00077882 */ /* 0x000fcc0000000000 */
[----:B------:R-:W-:Y:S01]  /*0640*/  DFMA R22, R22, -UR6, R10 ;  /* 0x8000000616167c2b */ /* 0x000fe2000800000a */
[----:B------:R-:W-:Y:S10]  /*0650*/  @!P0 BRA `(.L_x_18) ;  /* 0x0000000000188947 */ /* 0x000ff40003800000 */
[----:B------:R-:W-:Y:S01]  /*0660*/  IMAD.MOV.U32 R12, RZ, RZ, R20 ;  /* 0x000000ffff0c7224 */ /* 0x000fe200078e0014 */
[----:B------:R-:W-:Y:S01]  /*0670*/  MOV R24, 0x6a0 ;  /* 0x000006a000187802 */ /* 0x000fe20000000f00 */
[----:B------:R-:W-:-:S07]  /*0680*/  IMAD.MOV.U32 R18, RZ, RZ, R21 ;  /* 0x000000ffff127224 */ /* 0x000fce00078e0015 */
[----:B-----5:R-:W-:Y:S05]  /*0690*/  CALL.REL.NOINC `($_Z30compute_residuals_and_jacobianPKdS0_S0_PdS1_i$__internal_trig_reduction_slowpathd) ;  /* 0x0000000400a87944 */ /* 0x020fea0003c00000 */
[----:B------:R-:W-:Y:S02]  /*06a0*/  IMAD.MOV.U32 R22, RZ, RZ, R12 ;  /* 0x000000ffff167224 */ /* 0x000fe400078e000c */
[----:B------:R-:W-:-:S07]  /*06b0*/  IMAD.MOV.U32 R23, RZ, RZ, R13 ;  /* 0x000000ffff177224 */ /* 0x000fce00078e000d */
.L_x_18:
[----:B------:R-:W-:Y:S05]  /*06c0*/  BSYNC.RECONVERGENT B1 ;  /* 0x0000000000017941 */ /* 0x000fea0003800200 */
.L_x_17:
[----:B------:R-:W-:-:S07]  /*06d0*/  VIADD R28, R8, 0x1 ;  /* 0x00000001081c7836 */ /* 0x000fce0000000000 */
.L_x_16:
[----:B------:R-:W-:Y:S05]  /*06e0*/  BSYNC.RECONVERGENT B0 ;  /* 0x0000000000007941 */ /* 0x000fea0003800200 */
.L_x_15:
[----:B------:R-:W0:Y:S01]  /*06f0*/  LDCU.64 UR6, c[0x4][0x8] ;  /* 0x01000100ff0677ac */ /* 0x000e220008000a00 */
[----:B------:R-:W-:-:S05]  /*0700*/  IMAD.SHL.U32 R8, R28, 0x40, RZ ;  /* 0x000000401c087824 */ /* 0x000fca00078e00ff */
[----:B------:R-:W-:-:S04]  /*0710*/  LOP3.LUT R8, R8, 0x40, RZ, 0xc0, !PT ;  /* 0x0000004008087812 */ /* 0x000fc800078ec0ff */
[----:B0-----:R-:W-:-:S05]  /*0720*/  IADD3 R16, P0, PT, R8, UR6, RZ ;  /* 0x0000000608107c10 */ /* 0x001fca000ff1e0ff */
[----:B------:R-:W-:-:S05]  /*0730*/  IMAD.X R17, RZ, RZ, UR7, P0 ;  /* 0x00000007ff117e24 */ /* 0x000fca00080e06ff */
[----:B------:R-:W2:Y:S04]  /*0740*/  LDG.E.128.CONSTANT R8, desc[UR4][R16.64] ;  /* 0x0000000410087981 */ /* 0x000ea8000c1e9d00 */
[----:B------:R-:W3:Y:S04]  /*0750*/  LDG.E.128.CONSTANT R12, desc[UR4][R16.64+0x10] ;  /* 0x00001004100c7981 */ /* 0x000ee8000c1e9d00 */
[----:B------:R-:W4:Y:S01]  /*0760*/  LDG.E.128.CONSTANT R16, desc[UR4][R16.64+0x20] ;  /* 0x0000200410107981 */ /* 0x000f22000c1e9d00 */
[----:B------:R-:W-:Y:S01]  /*0770*/  LOP3.LUT R24, R28, 0x1, RZ, 0xc0, !PT ;  /* 0x000000011c187812 */ /* 0x000fe200078ec0ff */
[----:B------:R-:W-:Y:S01]  /*0780*/  IMAD.MOV.U32 R25, RZ, RZ, 0x3da8ff83 ;  /* 0x3da8ff83ff197424 */ /* 0x000fe200078e00ff */
[----:B------:R-:W-:Y:S01]  /*0790*/  DMUL R26, R22, R22 ;  /* 0x00000016161a7228 */ /* 0x000fe20000000000 */
[----:B------:R-:W-:Y:S01]  /*07a0*/  BSSY.RECONVERGENT B0, `(.L_x_19) ;  /* 0x000002e000007945 */ /* 0x000fe20003800200 */
[----:B------:R-:W-:Y:S01]  /*07b0*/  ISETP.NE.U32.AND P0, PT, R24, 0x1, PT ;  /* 0x000000011800780c */ /* 0x000fe20003f05070 */
[----:B------:R-:W-:Y:S01]  /*07c0*/  IMAD.MOV.U32 R24, RZ, RZ, 0x20fd8164 ;  /* 0x20fd8164ff187424 */ /* 0x000fe200078e00ff */
[----:B------:R-:W-:-:S02]  /*07d0*/  DSETP.NEU.AND P1, PT, |R20|, +INF , PT ;  /* 0x7ff000001400742a */ /* 0x000fc40003f2d200 */
[----:B------:R-:W-:Y:S02]  /*07e0*/  FSEL R25, -R25, 0.11223486810922622681, !P0 ;  /* 0x3de5db6519197808 */ /* 0x000fe40004000100 */
[----:B------:R-:W-:-:S06]  /*07f0*/  FSEL R24, R24, -8.06006814911005101289e+34, !P0 ;  /* 0xf9785eba18187808 */ /* 0x000fcc0004000000 */
[----:B--2---:R-:W-:-:S04]  /*0800*/  DFMA R8, R26, R24, R8 ;  /* 0x000000181a08722b */ /* 0x004fc80000000008 */
[----:B------:R-:W-:-:S04]  /*0810*/  @!P1 IMAD.MOV.U32 R24, RZ, RZ, RZ ;  /* 0x000000ffff189224 */ /* 0x000fc800078e00ff */
[----:B------:R-:W-:-:S08]  /*0820*/  DFMA R8, R26, R8, R10 ;  /* 0x000000081a08722b */ /* 0x000fd0000000000a */
[----:B---3--:R-:W-:-:S08]  /*0830*/  DFMA R8, R26, R8, R12 ;  /* 0x000000081a08722b */ /* 0x008fd0000000000c */
[----:B------:R-:W-:-:S08]  /*0840*/  DFMA R8, R26, R8, R14 ;  /* 0x000000081a08722b */ /* 0x000fd0000000000e */
[----:B----4-:R-:W-:-:S08]  /*0850*/  DFMA R8, R26, R8, R16 ;  /* 0x000000081a08722b */ /* 0x010fd00000000010 */
[----:B------:R-:W-:-:S08]  /*0860*/  DFMA R8, R26, R8, R18 ;  /* 0x000000081a08722b */ /* 0x000fd00000000012 */
[----:B------:R-:W-:Y:S02]  /*0870*/  DFMA R22, R8, R22, R22 ;  /* 0x000000160816722b */ /* 0x000fe40000000016 */
[----:B------:R-:W-:Y:S02]  /*0880*/  DFMA R8, R26, R8, 1 ;  /* 0x3ff000001a08742b */ /* 0x000fe40000000008 */
[----:B------:R-:W-:-:S08]  /*0890*/  @!P1 DMUL R26, RZ, R20 ;  /* 0x00000014ff1a9228 */ /* 0x000fd00000000000 */
[----:B------:R-:W-:Y:S02]  /*08a0*/  FSEL R10, R8, R22, !P0 ;  /* 0x00000016080a7208 */ /* 0x000fe40004000000 */
[----:B------:R-:W-:Y:S02]  /*08b0*/  FSEL R11, R9, R23, !P0 ;  /* 0x00000017090b7208 */ /* 0x000fe40004000000 */
[----:B------:R-:W-:-:S04]  /*08c0*/  LOP3.LUT P0, RZ, R28, 0x2, RZ, 0xc0, !PT ;  /* 0x000000021cff7812 */ /* 0x000fc8000780c0ff */
[----:B------:R-:W-:-:S10]  /*08d0*/  DADD R8, RZ, -R10 ;  /* 0x00000000ff087229 */ /* 0x000fd4000000080a */
[----:B------:R-:W-:Y:S02]  /*08e0*/  FSEL R22, R10, R8, !P0 ;  /* 0x000000080a167208 */ /* 0x000fe40004000000 */
[----:B------:R-:W-:Y:S01]  /*08f0*/  FSEL R23, R11, R9, !P0 ;  /* 0x000000090b177208 */ /* 0x000fe20004000000 */
[----:B------:R-:W-:Y:S06]  /*0900*/  @!P1 BRA `(.L_x_20) ;  /* 0x00000000005c9947 */ /* 0x000fec0003800000 */
[----:B------:R-:W-:Y:S01]  /*0910*/  UMOV UR6, 0x6dc9c883 ;  /* 0x6dc9c88300067882 */ /* 0x000fe20000000000 */
[----:B------:R-:W-:Y:S01]  /*0920*/  UMOV UR7, 0x3fe45f30 ;  /* 0x3fe45f3000077882 */ /* 0x000fe20000000000 */
[C---:B------:R-:W-:Y:S02]  /*0930*/  DSETP.GE.AND P0, PT, |R20|.reuse, 2.14748364800000000000e+09, PT ;  /* 0x41e000001400742a */ /* 0x040fe40003f06200 */
        /* <DEDUP_REMOVED lines=18> */
[----:B------:R-:W-:Y:S02]  /*0a60*/  IMAD.MOV.U32 R26, RZ, RZ, R12 ;  /* 0x000000ffff1a7224 */ /* 0x000fe400078e000c */
[----:B------:R-:W-:-:S07]  /*0a70*/  IMAD.MOV.U32 R27, RZ, RZ, R13 ;  /* 0x000000ffff1b7224 */ /* 0x000fce00078e000d */
.L_x_20:
[----:B------:R-:W-:Y:S05]  /*0a80*/  BSYNC.RECONVERGENT B0 ;  /* 0x0000000000007941 */ /* 0x000fea0003800200 */
.L_x_19:
        /* <DEDUP_REMOVED lines=10> */
[----:B------:R-:W-:-:S02]  /*0b30*/  DMUL R28, R26, R26 ;  /* 0x0000001a1a1c7228 */ /* 0x000fc40000000000 */
[----:B------:R-:W-:Y:S01]  /*0b40*/  ISETP.NE.U32.AND P0, PT, R20, 0x1, PT ;  /* 0x000000011400780c */ /* 0x000fe20003f05070 */
[----:B------:R-:W-:Y:S01]  /*0b50*/  IMAD.MOV.U32 R20, RZ, RZ, 0x20fd8164 ;  /* 0x20fd8164ff147424 */ /* 0x000fe200078e00ff */
[----:B------:R-:W-:Y:S02]  /*0b60*/  DMUL R22, R4, R22 ;  /* 0x0000001604167228 */ /* 0x000fe40000000000 */
[----:B------:R-:W-:Y:S01]  /*0b70*/  FSEL R21, -R21, 0.11223486810922622681, !P0 ;  /* 0x3de5db6515157808 */ /* 0x000fe20004000100 */
[----:B------:R-:W-:Y:S01]  /*0b80*/  DMUL R4, R6, -R4 ;  /* 0x8000000406047228 */ /* 0x000fe20000000000 */
[----:B------:R-:W-:-:S04]  /*0b90*/  FSEL R20, R20, -8.06006814911005101289e+34, !P0 ;  /* 0xf9785eba14147808 */ /* 0x000fc80004000000 */
[----:B-----5:R-:W-:Y:S02]  /*0ba0*/  DADD R2, R2, -R22 ;  /* 0x0000000002027229 */ /* 0x020fe40000000816 */
[----:B------:R-:W-:Y:S02]  /*0bb0*/  DMUL R6, R6, R22 ;  /* 0x0000001606067228 */ /* 0x000fe40000000000 */
[----:B--2---:R-:W-:-:S08]  /*0bc0*/  DFMA R8, R28, R20, R8 ;  /* 0x000000141c08722b */ /* 0x004fd00000000008 */
[C---:B------:R-:W-:Y:S01]  /*0bd0*/  DFMA R8, R28.reuse, R8, R10 ;  /* 0x000000081c08722b */ /* 0x040fe2000000000a */
[----:B------:R-:W0:Y:S07]  /*0be0*/  LDC.64 R10, c[0x0][0x3a0] ;  /* 0x0000e800ff0a7b82 */ /* 0x000e2e0000000a00 */
[----:B---3--:R-:W-:-:S08]  /*0bf0*/  DFMA R8, R28, R8, R12 ;  /* 0x000000081c08722b */ /* 0x008fd0000000000c */
[----:B------:R-:W-:-:S08]  /*0c00*/  DFMA R8, R28, R8, R14 ;  /* 0x000000081c08722b */ /* 0x000fd0000000000e */
[----:B----4-:R-:W-:-:S08]  /*0c10*/  DFMA R8, R28, R8, R16 ;  /* 0x000000081c08722b */ /* 0x010fd00000000010 */
[----:B------:R-:W-:-:S08]  /*0c20*/  DFMA R8, R28, R8, R18 ;  /* 0x000000081c08722b */ /* 0x000fd00000000012 */
[----:B------:R-:W-:Y:S02]  /*0c30*/  DFMA R26, R8, R26, R26 ;  /* 0x0000001a081a722b */ /* 0x000fe4000000001a */
[----:B------:R-:W-:Y:S01]  /*0c40*/  DFMA R28, R28, R8, 1 ;  /* 0x3ff000001c1c742b */ /* 0x000fe20000000008 */
[----:B------:R-:W1:Y:S09]  /*0c50*/  LDC.64 R8, c[0x0][0x398] ;  /* 0x0000e600ff087b82 */ /* 0x000e720000000a00 */
[----:B------:R-:W-:-:S02]  /*0c60*/  FSEL R14, R28, R26, !P0 ;  /* 0x0000001a1c0e7208 */ /* 0x000fc40004000000 */
[----:B------:R-:W-:Y:S02]  /*0c70*/  FSEL R15, R29, R27, !P0 ;  /* 0x0000001b1d0f7208 */ /* 0x000fe40004000000 */
[----:B------:R-:W-:-:S04]  /*0c80*/  LOP3.LUT P0, RZ, R24, 0x2, RZ, 0xc0, !PT ;  /* 0x0000000218ff7812 */ /* 0x000fc8000780c0ff */
[----:B------:R-:W-:Y:S01]  /*0c90*/  DADD R12, RZ, -R14 ;  /* 0x00000000ff0c7229 */ /* 0x000fe2000000080e */
[----:B-1----:R-:W-:-:S09]  /*0ca0*/  IMAD.WIDE R8, R0, 0x8, R8 ;  /* 0x0000000800087825 */ /* 0x002fd200078e0208 */
[----:B------:R-:W-:Y:S02]  /*0cb0*/  FSEL R12, R14, R12, !P0 ;  /* 0x0000000c0e0c7208 */ /* 0x000fe40004000000 */
[----:B------:R-:W-:Y:S01]  /*0cc0*/  FSEL R13, R15, R13, !P0 ;  /* 0x0000000d0f0d7208 */ /* 0x000fe20004000000 */
[----:B------:R-:W-:Y:S01]  /*0cd0*/  IMAD.SHL.U32 R15, R0, 0x2, RZ ;  /* 0x00000002000f7824 */ /* 0x000fe200078e00ff */
[----:B------:R-:W-:Y:S03]  /*0ce0*/  STG.E.64 desc[UR4][R8.64], R2 ;  /* 0x0000000208007986 */ /* 0x000fe6000c101b04 */
[----:B0-----:R-:W-:Y:S01]  /*0cf0*/  IMAD.WIDE R10, R15, 0x8, R10 ;  /* 0x000000080f0a7825 */ /* 0x001fe200078e020a */
[----:B------:R-:W-:-:S04]  /*0d00*/  DMUL R4, R4, R12 ;  /* 0x0000000c04047228 */ /* 0x000fc80000000000 */
[----:B------:R-:W-:Y:S04]  /*0d10*/  STG.E.64 desc[UR4][R10.64], R6 ;  /* 0x000000060a007986 */ /* 0x000fe8000c101b04 */
[----:B------:R-:W-:Y:S01]  /*0d20*/  STG.E.64 desc[UR4][R10.64+0x8], R4 ;  /* 0x000008040a007986 */ /* 0x000fe2000c101b04 */
[----:B------:R-:W-:Y:S05]  /*0d30*/  EXIT ;  /* 0x000000000000794d */ /* 0x000fea0003800000 */
        .type           $_Z30compute_residuals_and_jacobianPKdS0_S0_PdS1_i$__internal_trig_reduction_slowpathd,@function
        .size           $_Z30compute_residuals_and_jacobianPKdS0_S0_PdS1_i$__internal_trig_reduction_slowpathd,(.L_x_29 - $_Z30compute_residuals_and_jacobianPKdS0_S0_PdS1_i$__internal_trig_reduction_slowpathd)
$_Z30compute_residuals_and_jacobianPKdS0_S0_PdS1_i$__internal_trig_reduction_slowpathd:
[--C-:B------:R-:W-:Y:S01]  /*0d40*/  SHF.R.U32.HI R16, RZ, 0x14, R18.reuse ;  /* 0x00000014ff107819 */ /* 0x100fe20000011612 */
[----:B------:R-:W-:Y:S02]  /*0d50*/  IMAD.MOV.U32 R13, RZ, RZ, R18 ;  /* 0x000000ffff0d7224 */ /* 0x000fe400078e0012 */
[----:B------:R-:W-:Y:S01]  /*0d60*/  IMAD.MOV.U32 R8, RZ, RZ, RZ ;  /* 0x000000ffff087224 */ /* 0x000fe200078e00ff */
[----:B------:R-:W-:-:S04]  /*0d70*/  LOP3.LUT R9, R16, 0x7ff, RZ, 0xc0, !PT ;  /* 0x000007ff10097812 */ /* 0x000fc800078ec0ff */
[----:B------:R-:W-:-:S13]  /*0d80*/  ISETP.NE.AND P0, PT, R9, 0x7ff, PT ;  /* 0x000007ff0900780c */ /* 0x000fda0003f05270 */
[----:B------:R-:W-:Y:S05]  /*0d90*/  @!P0 BRA `(.L_x_21) ;  /* 0x0000000800688947 */ /* 0x000fea0003800000 */
[----:B------:R-:W-:Y:S01]  /*0da0*/  VIADD R8, R9, 0xfffffc00 ;  /* 0xfffffc0009087836 */ /* 0x000fe20000000000 */
[----:B------:R-:W-:Y:S01]  /*0db0*/  BSSY.RECONVERGENT B2, `(.L_x_22) ;  /* 0x0000034000027945 */ /* 0x000fe20003800200 */
[----:B------:R-:W-:-:S03]  /*0dc0*/  CS2R R10, SRZ ;  /* 0x00000000000a7805 */ /* 0x000fc6000001ff00 */
[----:B------:R-:W-:Y:S02]  /*0dd0*/  SHF.R.U32.HI R14, RZ, 0x6, R8 ;  /* 0x00000006ff0e7819 */ /* 0x000fe40000011608 */
[----:B------:R-:W-:Y:S02]  /*0de0*/  ISETP.GE.U32.AND P0, PT, R8, 0x80, PT ;  /* 0x000000800800780c */ /* 0x000fe40003f06070 */
[C---:B------:R-:W-:Y:S02]  /*0df0*/  IADD3 R8, PT, PT, -R14.reuse, 0x13, RZ ;  /* 0x000000130e087810 */ /* 0x040fe40007ffe1ff */
[----:B------:R-:W-:Y:S02]  /*0e00*/  IADD3 R15, PT, PT, -R14, 0xf, RZ ;  /* 0x0000000f0e0f7810 */ /* 0x000fe40007ffe1ff */
[----:B------:R-:W-:-:S04]  /*0e10*/  SEL R17, R8, 0x12, P0 ;  /* 0x0000001208117807 */ /* 0x000fc80000000000 */
[----:B------:R-:W-:-:S13]  /*0e20*/  ISETP.GE.AND P0, PT, R15, R17, PT ;  /* 0x000000110f00720c */ /* 0x000fda0003f06270 */
[----:B------:R-:W-:Y:S05]  /*0e30*/  @P0 BRA `(.L_x_23) ;  /* 0x0000000000ac0947 */ /* 0x000fea0003800000 */
[----:B------:R-:W0:Y:S01]  /*0e40*/  LDC.64 R8, c[0x0][0x358] ;  /* 0x0000d600ff087b82 */ /* 0x000e220000000a00 */
[C---:B------:R-:W-:Y:S01]  /*0e50*/  SHF.L.U64.HI R25, R12.reuse, 0xb, R13 ;  /* 0x0000000b0c197819 */ /* 0x040fe2000001020d */
[----:B------:R-:W-:Y:S01]  /*0e60*/  BSSY.RECONVERGENT B3, `(.L_x_24) ;  /* 0x0000022000037945 */ /* 0x000fe20003800200 */
[----:B------:R-:W-:Y:S01]  /*0e70*/  IADD3 R14, PT, PT, RZ, -R14, -R17 ;  /* 0x8000000eff0e7210 */ /* 0x000fe20007ffe811 */
[----:B------:R-:W-:Y:S01]  /*0e80*/  IMAD.SHL.U32 R17, R12, 0x800, RZ ;  /* 0x000008000c117824 */ /* 0x000fe200078e00ff */
[----:B------:R-:W-:Y:S01]  /*0e90*/  CS2R R10, SRZ ;  /* 0x00000000000a7805 */ /* 0x000fe2000001ff00 */
[----:B------:R-:W-:Y:S01]  /*0ea0*/  IMAD.MOV.U32 R19, RZ, RZ, RZ ;  /* 0x000000ffff137224 */ /* 0x000fe200078e00ff */
[----:B------:R-:W-:-:S07]  /*0eb0*/  LOP3.LUT R25, R25, 0x80000000, RZ, 0xfc, !PT ;  /* 0x8000000019197812 */ /* 0x000fce00078efcff */
.L_x_25:
[----:B------:R-:W1:Y:S01]  /*0ec0*/  LDC.64 R12, c[0x4][RZ] ;  /* 0x01000000ff0c7b82 */ /* 0x000e620000000a00 */
[----:B0-----:R-:W-:Y:S02]  /*0ed0*/  R2UR UR6, R8 ;  /* 0x00000000080672ca */ /* 0x001fe400000e0000 */
[----:B------:R-:W-:Y:S01]  /*0ee0*/  R2UR UR7, R9 ;  /* 0x00000000090772ca */ /* 0x000fe200000e0000 */
[----:B-1----:R-:W-:-:S12]  /*0ef0*/  IMAD.WIDE R12, R15, 0x8, R12 ;  /* 0x000000080f0c7825 */ /* 0x002fd800078e020c */
[----:B------:R-:W2:Y:S01]  /*0f00*/  LDG.E.64.CONSTANT R12, desc[UR6][R12.64] ;  /* 0x000000060c0c7981 */ /* 0x000ea2000c1e9b00 */
[----:B------:R-:W-:Y:S02]  /*0f10*/  VIADD R14, R14, 0x1 ;  /* 0x000000010e0e7836 */ /* 0x000fe40000000000 */
[----:B------:R-:W-:Y:S02]  /*0f20*/  VIADD R15, R15, 0x1 ;  /* 0x000000010f0f7836 */ /* 0x000fe40000000000 */
[----:B--2---:R-:W-:-:S04]  /*0f30*/  IMAD.WIDE.U32 R10, P2, R12, R17, R10 ;  /* 0x000000110c0a7225 */ /* 0x004fc8000784000a */
[----:B------:R-:W-:Y:S02]  /*0f40*/  IMAD R27, R12, R25, RZ ;  /* 0x000000190c1b7224 */ /* 0x000fe400078e02ff */
[CC--:B------:R-:W-:Y:S02]  /*0f50*/  IMAD R26, R13.reuse, R17.reuse, RZ ;  /* 0x000000110d1a7224 */ /* 0x0c0fe400078e02ff */
[----:B------:R-:W-:Y:S01]  /*0f60*/  IMAD.HI.U32 R29, R13, R17, RZ ;  /* 0x000000110d1d7227 */ /* 0x000fe200078e00ff */
[----:B------:R-:W-:-:S03]  /*0f70*/  IADD3 R11, P0, PT, R27, R11, RZ ;  /* 0x0000000b1b0b7210 */ /* 0x000fc60007f1e0ff */
[----:B------:R-:W-:Y:S01]  /*0f80*/  IMAD R27, R19, 0x8, R1 ;  /* 0x00000008131b7824 */ /* 0x000fe200078e0201 */
[----:B------:R-:W-:Y:S01]  /*0f90*/  IADD3 R11, P1, PT, R26, R11, RZ ;  /* 0x0000000b1a0b7210 */ /* 0x000fe20007f3e0ff */
[----:B------:R-:W-:-:S04]  /*0fa0*/  IMAD.HI.U32 R26, R12, R25, RZ ;  /* 0x000000190c1a7227 */ /* 0x000fc800078e00ff */
[----:B------:R-:W-:Y:S01]  /*0fb0*/  IMAD.X R26, RZ, RZ, R26, P2 ;  /* 0x000000ffff1a7224 */ /* 0x000fe200010e061a */
[----:B------:R0:W-:Y:S01]  /*0fc0*/  STL.64 [R27], R10 ;  /* 0x0000000a1b007387 */ /* 0x0001e20000100a00 */
[----:B------:R-:W-:-:S03]  /*0fd0*/  IMAD.HI.U32 R12, R13, R25, RZ ;  /* 0x000000190d0c7227 */ /* 0x000fc600078e00ff */
[----:B------:R-:W-:Y:S01]  /*0fe0*/  IADD3.X R26, P0, PT, R29, R26, RZ, P0, !PT ;  /* 0x0000001a1d1a7210 */ /* 0x000fe2000071e4ff */
[----:B------:R-:W-:Y:S02]  /*0ff0*/  IMAD R13, R13, R25, RZ ;  /* 0x000000190d0d7224 */ /* 0x000fe400078e02ff */
[----:B------:R-:W-:Y:S02]  /*1000*/  VIADD R19, R19, 0x1 ;  /* 0x0000000113137836 */ /* 0x000fe40000000000 */
[----:B------:R-:W-:Y:S01]  /*1010*/  IMAD.X R12, RZ, RZ, R12, P0 ;  /* 0x000000ffff0c7224 */ /* 0x000fe200000e060c */
[----:B------:R-:W-:Y:S02]  /*1020*/  ISETP.NE.AND P0, PT, R14, -0xf, PT ;  /* 0xfffffff10e00780c */ /* 0x000fe40003f05270 */
[----:B------:R-:W-:-:S05]  /*1030*/  IADD3.X R26, P1, PT, R13, R26, RZ, P1, !PT ;  /* 0x0000001a0d1a7210 */ /* 0x000fca0000f3e4ff */
[----:B------:R-:W-:Y:S02]  /*1040*/  IMAD.X R13, RZ, RZ, R12, P1 ;  /* 0x000000ffff0d7224 */ /* 0x000fe400008e060c */
[----:B0-----:R-:W-:Y:S02]  /*1050*/  IMAD.MOV.U32 R10, RZ, RZ, R26 ;  /* 0x000000ffff0a7224 */ /* 0x001fe400078e001a */
[----:B------:R-:W-:Y:S02]  /*1060*/  IMAD.MOV.U32 R11, RZ, RZ, R13 ;  /* 0x000000ffff0b7224 */ /* 0x000fe400078e000d */
[----:B------:R-:W-:Y:S05]  /*1070*/  @P0 BRA `(.L_x_25) ;  /* 0xfffffffc00900947 */ /* 0x000fea000383ffff */
[----:B------:R-:W-:Y:S05]  /*1080*/  BSYNC.RECONVERGENT B3 ;  /* 0x0000000000037941 */ /* 0x000fea0003800200 */
.L_x_24:
[----:B------:R-:W-:-:S05]  /*1090*/  LOP3.LUT R8, R16, 0x7ff, RZ, 0xc0, !PT ;  /* 0x000007ff10087812 */ /* 0x000fca00078ec0ff */
[----:B------:R-:W-:-:S05]  /*10a0*/  VIADD R8, R8, 0xfffffc00 ;  /* 0xfffffc0008087836 */ /* 0x000fca0000000000 */
[----:B------:R-:W-:Y:S02]  /*10b0*/  SHF.R.U32.HI R9, RZ, 0x6, R8 ;  /* 0x00000006ff097819 */ /* 0x000fe40000011608 */
[----:B------:R-:W-:Y:S02]  /*10c0*/  ISETP.GE.U32.AND P0, PT, R8, 0x80, PT ;  /* 0x000000800800780c */ /* 0x000fe40003f06070 */
[----:B------:R-:W-:-:S04]  /*10d0*/  IADD3 R9, PT, PT, -R9, 0x13, RZ ;  /* 0x0000001309097810 */ /* 0x000fc80007ffe1ff */
[----:B------:R-:W-:-:S07]  /*10e0*/  SEL R15, R9, 0x12, P0 ;  /* 0x00000012090f7807 */ /* 0x000fce0000000000 */
.L_x_23:
[----:B------:R-:W-:Y:S05]  /*10f0*/  BSYNC.RECONVERGENT B2 ;  /* 0x0000000000027941 */ /* 0x000fea0003800200 */
.L_x_22:
[C---:B------:R-:W-:Y:S02]  /*1100*/  LOP3.LUT R8, R16.reuse, 0x7ff, RZ, 0xc0, !PT ;  /* 0x000007ff10087812 */ /* 0x040fe400078ec0ff */
[----:B------:R-:W-:-:S03]  /*1110*/  LOP3.LUT P0, R25, R16, 0x3f, RZ, 0xc0, !PT ;  /* 0x0000003f10197812 */ /* 0x000fc6000780c0ff */
[----:B------:R-:W-:-:S05]  /*1120*/  VIADD R8, R8, 0xfffffc00 ;  /* 0xfffffc0008087836 */ /* 0x000fca0000000000 */
[----:B------:R-:W-:-:S05]  /*1130*/  SHF.R.U32.HI R8, RZ, 0x6, R8 ;  /* 0x00000006ff087819 */ /* 0x000fca0000011608 */
[----:B------:R-:W-:-:S04]  /*1140*/  IMAD.IADD R8, R8, 0x1, R15 ;  /* 0x0000000108087824 */ /* 0x000fc800078e020f */
[----:B------:R-:W-:-:S05]  /*1150*/  IMAD.U32 R29, R8, 0x8, R1 ;  /* 0x00000008081d7824 */ /* 0x000fca00078e0001 */
[----:B------:R0:W-:Y:S04]  /*1160*/  STL.64 [R29+-0x78], R10 ;  /* 0xffff880a1d007387 */ /* 0x0001e80000100a00 */
[----:B------:R-:W2:Y:S04]  /*1170*/  @P0 LDL.64 R26, [R1+0x8] ;  /* 0x00000800011a0983 */ /* 0x000ea80000100a00 */
[----:B------:R-:W3:Y:S04]  /*1180*/  LDL.64 R12, [R1+0x10] ;  /* 0x00001000010c7983 */ /* 0x000ee80000100a00 */
[----:B------:R-:W4:Y:S01]  /*1190*/  LDL.64 R8, [R1+0x18] ;  /* 0x0000180001087983 */ /* 0x000f220000100a00 */
[----:B------:R-:W-:Y:S01]  /*11a0*/  @P0 LOP3.LUT R15, R25, 0x3f, RZ, 0x3c, !PT ;  /* 0x0000003f190f0812 */ /* 0x000fe200078e3cff */
[----:B------:R-:W-:Y:S01]  /*11b0*/  BSSY.RECONVERGENT B2, `(.L_x_26) ;  /* 0x0000034000027945 */ /* 0x000fe20003800200 */
[----:B--2---:R-:W-:-:S02]  /*11c0*/  @P0 SHF.R.U64 R16, R26, 0x1, R27 ;  /* 0x000000011a100819 */ /* 0x004fc4000000121b */
[----:B------:R-:W-:Y:S02]  /*11d0*/  @P0 SHF.R.U32.HI R26, RZ, 0x1, R27 ;  /* 0x00000001ff1a0819 */ /* 0x000fe4000001161b */
[----:B---3--:R-:W-:Y:S02]  /*11e0*/  @P0 SHF.L.U32 R17, R12, R25, RZ ;  /* 0x000000190c110219 */ /* 0x008fe400000006ff */
[----:B0-----:R-:W-:Y:S02]  /*11f0*/  @P0 SHF.R.U64 R10, R16, R15, R26 ;  /* 0x0000000f100a0219 */ /* 0x001fe4000000121a */
[--C-:B------:R-:W-:Y:S02]  /*1200*/  @P0 SHF.R.U32.HI R14, RZ, 0x1, R13.reuse ;  /* 0x00000001ff0e0819 */ /* 0x100fe4000001160d */
[C-C-:B------:R-:W-:Y:S02]  /*1210*/  @P0 SHF.R.U64 R19, R12.reuse, 0x1, R13.reuse ;  /* 0x000000010c130819 */ /* 0x140fe4000000120d */
[----:B------:R-:W-:-:S02]  /*1220*/  @P0 SHF.L.U64.HI R28, R12, R25, R13 ;  /* 0x000000190c1c0219 */ /* 0x000fc4000001020d */
[----:B------:R-:W-:Y:S02]  /*1230*/  @P0 SHF.R.U32.HI R11, RZ, R15, R26 ;  /* 0x0000000fff0b0219 */ /* 0x000fe4000001161a */
[----:B------:R-:W-:Y:S02]  /*1240*/  @P0 LOP3.LUT R12, R17, R10, RZ, 0xfc, !PT ;  /* 0x0000000a110c0212 */ /* 0x000fe400078efcff */
[----:B----4-:R-:W-:Y:S02]  /*1250*/  @P0 SHF.L.U32 R16, R8, R25, RZ ;  /* 0x0000001908100219 */ /* 0x010fe400000006ff */
[----:B------:R-:W-:Y:S01]  /*1260*/  @P0 SHF.R.U64 R19, R19, R15, R14 ;  /* 0x0000000f13130219 */ /* 0x000fe2000000120e */
[----:B------:R-:W-:Y:S01]  /*1270*/  IMAD.SHL.U32 R10, R12, 0x4, RZ ;  /* 0x000000040c0a7824 */ /* 0x000fe200078e00ff */
[----:B------:R-:W-:Y:S02]  /*1280*/  @P0 LOP3.LUT R13, R28, R11, RZ, 0xfc, !PT ;  /* 0x0000000b1c0d0212 */ /* 0x000fe400078efcff */
[----:B------:R-:W-:-:S02]  /*1290*/  @P0 SHF.L.U64.HI R25, R8, R25, R9 ;  /* 0x0000001908190219 */ /* 0x000fc40000010209 */
[----:B------:R-:W-:Y:S02]  /*12a0*/  @P0 SHF.R.U32.HI R14, RZ, R15, R14 ;  /* 0x0000000fff0e0219 */ /* 0x000fe4000001160e */
[----:B------:R-:W-:Y:S02]  /*12b0*/  @P0 LOP3.LUT R8, R16, R19, RZ, 0xfc, !PT ;  /* 0x0000001310080212 */ /* 0x000fe400078efcff */
[----:B------:R-:W-:Y:S02]  /*12c0*/  SHF.L.U64.HI R11, R12, 0x2, R13 ;  /* 0x000000020c0b7819 */ /* 0x000fe4000001020d */
[----:B------:R-:W-:Y:S02]  /*12d0*/  @P0 LOP3.LUT R9, R25, R14, RZ, 0xfc, !PT ;  /* 0x0000000e19090212 */ /* 0x000fe400078efcff */
[----:B------:R-:W-:Y:S02]  /*12e0*/  SHF.L.W.U32.HI R16, R13, 0x2, R8 ;  /* 0x000000020d107819 */ /* 0x000fe40000010e08 */
[----:B------:R-:W-:-:S02]  /*12f0*/  IADD3 RZ, P0, PT, RZ, -R10, RZ ;  /* 0x8000000affff7210 */ /* 0x000fc40007f1e0ff */
[----:B------:R-:W-:Y:S02]  /*1300*/  LOP3.LUT R12, RZ, R11, RZ, 0x33, !PT ;  /* 0x0000000bff0c7212 */ /* 0x000fe400078e33ff */
[----:B------:R-:W-:Y:S02]  /*1310*/  SHF.L.W.U32.HI R8, R8, 0x2, R9 ;  /* 0x0000000208087819 */ /* 0x000fe40000010e09 */
[----:B------:R-:W-:Y:S02]  /*1320*/  LOP3.LUT R13, RZ, R16, RZ, 0x33, !PT ;  /* 0x00000010ff0d7212 */ /* 0x000fe400078e33ff */
[----:B------:R-:W-:Y:S02]  /*1330*/  IADD3.X R14, P0, PT, RZ, R12, RZ, P0, !PT ;  /* 0x0000000cff0e7210 */ /* 0x000fe4000071e4ff */
[----:B------:R-:W-:Y:S02]  /*1340*/  LOP3.LUT R12, RZ, R8, RZ, 0x33, !PT ;  /* 0x00000008ff0c7212 */ /* 0x000fe400078e33ff */
[----:B------:R-:W-:-:S02]  /*1350*/  IADD3.X R15, P1, PT, RZ, R13, RZ, P0, !PT ;  /* 0x0000000dff0f7210 */ /* 0x000fc4000073e4ff */
[----:B------:R-:W-:-:S03]  /*1360*/  ISETP.GT.U32.AND P2, PT, R16, -0x1, PT ;  /* 0xffffffff1000780c */ /* 0x000fc60003f44070 */
[----:B------:R-:W-:Y:S01]  /*1370*/  IMAD.X R13, RZ, RZ, R12, P1 ;  /* 0x000000ffff0d7224 */ /* 0x000fe200008e060c */
[----:B------:R-:W-:-:S04]  /*1380*/  ISETP.GT.AND.EX P0, PT, R8, -0x1, PT, P2 ;  /* 0xffffffff0800780c */ /* 0x000fc80003f04320 */
[----:B------:R-:W-:Y:S02]  /*1390*/  SEL R13, R8, R13, P0 ;  /* 0x0000000d080d7207 */ /* 0x000fe40000000000 */
[----:B------:R-:W-:Y:S02]  /*13a0*/  SEL R16, R16, R15, P0 ;  /* 0x0000000f10107207 */ /* 0x000fe40000000000 */
[----:B------:R-:W-:-:S04]  /*13b0*/  ISETP.NE.U32.AND P1, PT, R13, RZ, PT ;  /* 0x000000ff0d00720c */ /* 0x000fc80003f25070 */
[----:B------:R-:W-:Y:S01]  /*13c0*/  SEL R15, R16, R13, !P1 ;  /* 0x0000000d100f7207 */ /* 0x000fe20004800000 */
[----:B------:R-:W-:-:S05]  /*13d0*/  @!P0 IMAD.MOV R10, RZ, RZ, -R10 ;  /* 0x000000ffff0a8224 */ /* 0x000fca00078e0a0a */
[----:B------:R-:W0:Y:S02]  /*13e0*/  FLO.U32 R15, R15 ;  /* 0x0000000f000f7300 */ /* 0x000e2400000e0000 */
[C---:B0-----:R-:W-:Y:S02]  /*13f0*/  IADD3 R17, PT, PT, -R15.reuse, 0x1f, RZ ;  /* 0x0000001f0f117810 */ /* 0x041fe40007ffe1ff */
[----:B------:R-:W-:-:S03]  /*1400*/  IADD3 R12, PT, PT, -R15, 0x3f, RZ ;  /* 0x0000003f0f0c7810 */ /* 0x000fc60007ffe1ff */
[----:B------:R-:W-:Y:S01]  /*1410*/  @P1 IMAD.MOV R12, RZ, RZ, R17 ;  /* 0x000000ffff0c1224 */ /* 0x000fe200078e0211 */
[----:B------:R-:W-:-:S04]  /*1420*/  SEL R17, R11, R14, P0 ;  /* 0x0000000e0b117207 */ /* 0x000fc80000000000 */
[----:B------:R-:W-:-:S13]  /*1430*/  ISETP.NE.AND P1, PT, R12, RZ, PT ;  /* 0x000000ff0c00720c */ /* 0x000fda0003f25270 */
[----:B------:R-:W-:Y:S05]  /*1440*/  @!P1 BRA `(.L_x_27) ;  /* 0x0000000000289947 */ /* 0x000fea0003800000 */
[----:B------:R-:W-:Y:S02]  /*1450*/  LOP3.LUT R11, R12, 0x3f, RZ, 0xc0, !PT ;  /* 0x0000003f0c0b7812 */ /* 0x000fe400078ec0ff */
[--C-:B------:R-:W-:Y:S02]  /*1460*/  SHF.R.U64 R15, R10, 0x1, R17.reuse ;  /* 0x000000010a0f7819 */ /* 0x100fe40000001211 */
[----:B------:R-:W-:Y:S02]  /*1470*/  SHF.R.U32.HI R17, RZ, 0x1, R17 ;  /* 0x00000001ff117819 */ /* 0x000fe40000011611 */
[----:B------:R-:W-:Y:S02]  /*1480*/  LOP3.LUT R10, R12, 0x3f, RZ, 0xc, !PT ;  /* 0x0000003f0c0a7812 */ /* 0x000fe400078e0cff */
[CC--:B------:R-:W-:Y:S02]  /*1490*/  SHF.L.U64.HI R13, R16.reuse, R11.reuse, R13 ;  /* 0x0000000b100d7219 */ /* 0x0c0fe4000001020d */
[----:B------:R-:W-:-:S02]  /*14a0*/  SHF.L.U32 R11, R16, R11, RZ ;  /* 0x0000000b100b7219 */ /* 0x000fc400000006ff */
[-CC-:B------:R-:W-:Y:S02]  /*14b0*/  SHF.R.U64 R16, R15, R10.reuse, R17.reuse ;  /* 0x0000000a0f107219 */ /* 0x180fe40000001211 */
[----:B------:R-:W-:Y:S02]  /*14c0*/  SHF.R.U32.HI R10, RZ, R10, R17 ;  /* 0x0000000aff0a7219 */ /* 0x000fe40000011611 */
[----:B------:R-:W-:Y:S02]  /*14d0*/  LOP3.LUT R16, R11, R16, RZ, 0xfc, !PT ;  /* 0x000000100b107212 */ /* 0x000fe400078efcff */
[----:B------:R-:W-:-:S07]  /*14e0*/  LOP3.LUT R13, R13, R10, RZ, 0xfc, !PT ;  /* 0x0000000a0d0d7212 */ /* 0x000fce00078efcff */
.L_x_27:
[----:B------:R-:W-:Y:S05]  /*14f0*/  BSYNC.RECONVERGENT B2 ;  /* 0x0000000000027941 */ /* 0x000fea0003800200 */
.L_x_26:
[----:B------:R-:W-:-:S04]  /*1500*/  IMAD.WIDE.U32 R14, R16, 0x2168c235, RZ ;  /* 0x2168c235100e7825 */ /* 0x000fc800078e00ff */
[----:B------:R-:W-:Y:S01]  /*1510*/  IMAD.MOV.U32 R10, RZ, RZ, R15 ;  /* 0x000000ffff0a7224 */ /* 0x000fe200078e000f */
[----:B------:R-:W-:Y:S01]  /*1520*/  IADD3 RZ, P1, PT, R14, R14, RZ ;  /* 0x0000000e0eff7210 */ /* 0x000fe20007f3e0ff */
[----:B------:R-:W-:Y:S02]  /*1530*/  IMAD.MOV.U32 R11, RZ, RZ, RZ ;  /* 0x000000ffff0b7224 */ /* 0x000fe400078e00ff */
[----:B------:R-:W-:-:S04]  /*1540*/  IMAD.HI.U32 R15, R13, -0x36f0255e, RZ ;  /* 0xc90fdaa20d0f7827 */ /* 0x000fc800078e00ff */
[----:B------:R-:W-:-:S04]  /*1550*/  IMAD.WIDE.U32 R10, R16, -0x36f0255e, R10 ;  /* 0xc90fdaa2100a7825 */ /* 0x000fc800078e000a */
[C---:B------:R-:W-:Y:S02]  /*1560*/  IMAD R17, R13.reuse, -0x36f0255e, RZ ;  /* 0xc90fdaa20d117824 */ /* 0x040fe400078e02ff */
[----:B------:R-:W-:-:S04]  /*1570*/  IMAD.WIDE.U32 R10, P2, R13, 0x2168c235, R10 ;  /* 0x2168c2350d0a7825 */ /* 0x000fc8000784000a */
[----:B------:R-:W-:Y:S01]  /*1580*/  IMAD.X R13, RZ, RZ, R15, P2 ;  /* 0x000000ffff0d7224 */ /* 0x000fe200010e060f */
[----:B------:R-:W-:Y:S02]  /*1590*/  IADD3 R11, P2, PT, R17, R11, RZ ;  /* 0x0000000b110b7210 */ /* 0x000fe40007f5e0ff */
[----:B------:R-:W-:Y:S02]  /*15a0*/  IADD3.X RZ, P1, PT, R10, R10, RZ, P1, !PT ;  /* 0x0000000a0aff7210 */ /* 0x000fe40000f3e4ff */
[C---:B------:R-:W-:Y:S01]  /*15b0*/  ISETP.GT.U32.AND P3, PT, R11.reuse, RZ, PT ;  /* 0x000000ff0b00720c */ /* 0x040fe20003f64070 */
[----:B------:R-:W-:Y:S01]  /*15c0*/  IMAD.X R13, RZ, RZ, R13, P2 ;  /* 0x000000ffff0d7224 */ /* 0x000fe200010e060d */
[----:B------:R-:W-:-:S04]  /*15d0*/  IADD3.X R10, P2, PT, R11, R11, RZ, P1, !PT ;  /* 0x0000000b0b0a7210 */ /* 0x000fc80000f5e4ff */
[C---:B------:R-:W-:Y:S01]  /*15e0*/  ISETP.GT.AND.EX P1, PT, R13.reuse, RZ, PT, P3 ;  /* 0x000000ff0d00720c */ /* 0x040fe20003f24330 */
[----:B------:R-:W-:-:S03]  /*15f0*/  IMAD.X R14, R13, 0x1, R13, P2 ;  /* 0x000000010d0e7824 */ /* 0x000fc600010e060d */
[----:B------:R-:W-:Y:S02]  /*1600*/  SEL R11, R10, R11, P1 ;  /* 0x0000000b0a0b7207 */ /* 0x000fe40000800000 */
[----:B------:R-:W-:Y:S02]  /*1610*/  SEL R14, R14, R13, P1 ;  /* 0x0000000d0e0e7207 */ /* 0x000fe40000800000 */
[----:B------:R-:W-:Y:S02]  /*1620*/  IADD3 R11, P2, PT, R11, 0x1, RZ ;  /* 0x000000010b0b7810 */ /* 0x000fe40007f5e0ff */
[----:B------:R-:W-:Y:S02]  /*1630*/  SEL R13, RZ, 0xffffffff, !P1 ;  /* 0xffffffffff0d7807 */ /* 0x000fe40004800000 */
[----:B------:R-:W-:Y:S01]  /*1640*/  LOP3.LUT P1, R10, R18, 0x80000000, RZ, 0xc0, !PT ;  /* 0x80000000120a7812 */ /* 0x000fe2000782c0ff */
[----:B------:R-:W-:Y:S02]  /*1650*/  IMAD.X R14, RZ, RZ, R14, P2 ;  /* 0x000000ffff0e7224 */ /* 0x000fe400010e060e */
[----:B------:R-:W-:Y:S01]  /*1660*/  IMAD.IADD R13, R13, 0x1, -R12 ;  /* 0x000000010d0d7824 */ /* 0x000fe200078e0a0c */
[----:B------:R-:W-:-:S02]  /*1670*/  @!P0 LOP3.LUT R10, R10, 0x80000000, RZ, 0x3c, !PT ;  /* 0x800000000a0a8812 */ /* 0x000fc400078e3cff */
[----:B------:R-:W-:-:S04]  /*1680*/  SHF.R.U64 R11, R11, 0xa, R14 ;  /* 0x0000000a0b0b7819 */ /* 0x000fc8000000120e */
[----:B------:R-:W-:-:S04]  /*1690*/  IADD3 R11, P2, PT, R11, 0x1, RZ ;  /* 0x000000010b0b7810 */ /* 0x000fc80007f5e0ff */
[----:B------:R-:W-:-:S04]  /*16a0*/  LEA.HI.X R14, R14, RZ, RZ, 0x16, P2 ;  /* 0x000000ff0e0e7211 */ /* 0x000fc800010fb4ff */
[--C-:B------:R-:W-:Y:S02]  /*16b0*/  SHF.R.U64 R12, R11, 0x1, R14.reuse ;  /* 0x000000010b0c7819 */ /* 0x100fe4000000120e */
[----:B------:R-:W-:Y:S01]  /*16c0*/  SHF.R.U32.HI R11, RZ, 0x1e, R9 ;  /* 0x0000001eff0b7819 */ /* 0x000fe20000011609 */
[----:B------:R-:W-:Y:S01]  /*16d0*/  IMAD.SHL.U32 R9, R13, 0x100000, RZ ;  /* 0x001000000d097824 */ /* 0x000fe200078e00ff */
[----:B------:R-:W-:Y:S02]  /*16e0*/  SHF.R.U32.HI R14, RZ, 0x1, R14 ;  /* 0x00000001ff0e7819 */ /* 0x000fe4000001160e */
[----:B------:R-:W-:Y:S02]  /*16f0*/  IADD3 R12, P2, P3, RZ, RZ, R12 ;  /* 0x000000ffff0c7210 */ /* 0x000fe40007b5e00c */
[----:B------:R-:W-:Y:S02]  /*1700*/  LEA.HI R8, R8, R11, RZ, 0x1 ;  /* 0x0000000b08087211 */ /* 0x000fe400078f08ff */
[----:B------:R-:W-:-:S03]  /*1710*/  IADD3.X R9, PT, PT, R9, 0x3fe00000, R14, P2, P3 ;  /* 0x3fe0000009097810 */ /* 0x000fc600017e640e */
[----:B------:R-:W-:Y:S01]  /*1720*/  @P1 IMAD.MOV R8, RZ, RZ, -R8 ;  /* 0x000000ffff081224 */ /* 0x000fe200078e0a08 */
[----:B------:R-:W-:-:S07]  /*1730*/  LOP3.LUT R13, R9, R10, RZ, 0xfc, !PT ;  /* 0x0000000a090d7212 */ /* 0x000fce00078efcff */
.L_x_21:
[----:B------:R-:W-:-:S04]  /*1740*/  IMAD.MOV.U32 R25, RZ, RZ, 0x0 ;  /* 0x00000000ff197424 */ /* 0x000fc800078e00ff */
[----:B------:R-:W-:Y:S05]  /*1750*/  RET.REL.NODEC R24 `(_Z30compute_residuals_and_jacobianPKdS0_S0_PdS1_i) ;  /* 0xffffffe818287950 */ /* 0x000fea0003c3ffff */
.L_x_28:
        /* <DEDUP_REMOVED lines=10> */
.L_x_29:


//--------------------- .nv.global.init           --------------------------
	.section	.nv.global.init,"aw",@progbits
	.align	16
.nv.global.init:
	.type		__cudart_sin_cos_coeffs,@object
	.size		__cudart_sin_cos_coeffs,(__cudart_i2opi_d - __cudart_sin_cos_coeffs)
__cudart_sin_cos_coeffs:
        /*0000*/ 	.byte	0x46, 0xd2, 0xb0, 0x2c, 0xf1, 0xe5, 0x5a, 0xbe, 0x92, 0xe3, 0xac, 0x69, 0xe3, 0x1d, 0xc7, 0x3e
        /*0010*/ 	.byte	0xa1, 0x62, 0xdb, 0x19, 0xa0, 0x01, 0x2a, 0xbf, 0x18, 0x08, 0x11, 0x11, 0x11, 0x11, 0x81, 0x3f
        /*0020*/ 	.byte	0x54, 0x55, 0x55, 0x55, 0x55, 0x55, 0xc5, 0xbf, 0x00, 0x00, 0x00, 0x00, 0x00, 0x00, 0x00, 0x00
        /*0030*/ 	.byte	0x00, 0x00, 0x00, 0x00, 0x00, 0x00, 0x00, 0x00, 0x64, 0x81, 0xfd, 0x20, 0x83, 0xff, 0xa8, 0xbd
        /*0040*/ 	.byte	0x28, 0x85, 0xef, 0xc1, 0xa7, 0xee, 0x21, 0x3e, 0xd9, 0xe6, 0x06, 0x8e, 0x4f, 0x7e, 0x92, 0xbe
        /*0050*/ 	.byte	0xe9, 0xbc, 0xdd, 0x19, 0xa0, 0x01, 0xfa, 0x3e, 0x47, 0x5d, 0xc1, 0x16, 0x6c, 0xc1, 0x56, 0xbf
        /*0060*/ 	.byte	0x51, 0x55, 0x55, 0x55, 0x55, 0x55, 0xa5, 0x3f, 0x00, 0x00, 0x00, 0x00, 0x00, 0x00, 0xe0, 0xbf
        /*0070*/ 	.byte	0x00, 0x00, 0x00, 0x00, 0x00, 0x00, 0xf0, 0x3f, 0x00, 0x00, 0x00, 0x00, 0x00, 0x00, 0x00, 0x00
	.type		__cudart_i2opi_d,@object
	.size		__cudart_i2opi_d,(.L_0 - __cudart_i2opi_d)
__cudart_i2opi_d:
        /* <DEDUP_REMOVED lines=9> */
.L_0:


//--------------------- .nv.shared.reserved.0     --------------------------
	.section	.nv.shared.reserved.0,"aw",@nobits
	.weak		__nv_reservedSMEM_offset_0_alias
	.size		__nv_reservedSMEM_offset_0_alias, 0, 64
	.other		__nv_reservedSMEM_offset_0_alias,@"STO_CUDA_RESERVED_SHARED STV_DEFAULT"
__nv_reservedSMEM_offset_0_alias:
	.zero		0
	.zero		64


//--------------------- .nv.constant0._Z19add_scaled_identityPddi --------------------------
	.section	.nv.constant0._Z19add_scaled_identityPddi,"a",@progbits
	.sectionflags	@""
	.align	4
.nv.constant0._Z19add_scaled_identityPddi:
	.zero		916


//--------------------- .nv.constant0._Z25matrix_vector_multiply_AtPKdS0_Pdii --------------------------
	.section	.nv.constant0._Z25matrix_vector_multiply_AtPKdS0_Pdii,"a",@progbits
	.sectionflags	@""
	.align	4
.nv.constant0._Z25matrix_vector_multiply_AtPKdS0_Pdii:
	.zero		928


//--------------------- .nv.constant0._Z19matrix_multiply_AtAPKdPdii --------------------------
	.section	.nv.constant0._Z19matrix_multiply_AtAPKdPdii,"a",@progbits
	.sectionflags	@""
	.align	4
.nv.constant0._Z19matrix_multiply_AtAPKdPdii:
	.zero		920


//--------------------- .nv.constant0._Z30compute_residuals_and_jacobianPKdS0_S0_PdS1_i --------------------------
	.section	.nv.constant0._Z30compute_residuals_and_jacobianPKdS0_S0_PdS1_i,"a",@progbits
	.sectionflags	@""
	.align	4
.nv.constant0._Z30compute_residuals_and_jacobianPKdS0_S0_PdS1_i:
	.zero		940


//--------------------- SYMBOLS --------------------------

	.type		.nv.reservedSmem.offset0,@object
	.size		.nv.reservedSmem.offset0,0x4
